//
// Generated by NVIDIA NVVM Compiler
//
// Compiler Build ID: CL-36424714
// Cuda compilation tools, release 13.0, V13.0.88
// Based on NVVM 20.0.0
//

.version 9.0
.target sm_100
.address_size 64

	// .globl	_Z27cyclic_small_systems_kernelPKfS0_S0_S0_Pfiii
.extern .shared .align 16 .b8 shared[];

.visible .entry _Z27cyclic_small_systems_kernelPKfS0_S0_S0_Pfiii(
	.param .u64 .ptr .align 1 _Z27cyclic_small_systems_kernelPKfS0_S0_S0_Pfiii_param_0,
	.param .u64 .ptr .align 1 _Z27cyclic_small_systems_kernelPKfS0_S0_S0_Pfiii_param_1,
	.param .u64 .ptr .align 1 _Z27cyclic_small_systems_kernelPKfS0_S0_S0_Pfiii_param_2,
	.param .u64 .ptr .align 1 _Z27cyclic_small_systems_kernelPKfS0_S0_S0_Pfiii_param_3,
	.param .u64 .ptr .align 1 _Z27cyclic_small_systems_kernelPKfS0_S0_S0_Pfiii_param_4,
	.param .u32 _Z27cyclic_small_systems_kernelPKfS0_S0_S0_Pfiii_param_5,
	.param .u32 _Z27cyclic_small_systems_kernelPKfS0_S0_S0_Pfiii_param_6,
	.param .u32 _Z27cyclic_small_systems_kernelPKfS0_S0_S0_Pfiii_param_7
)
{
	.reg .pred 	%p<17>;
	.reg .b32 	%r<170>;
	.reg .b32 	%f<126>;
	.reg .b64 	%rd<25>;

	ld.param.u64 	%rd3, [_Z27cyclic_small_systems_kernelPKfS0_S0_S0_Pfiii_param_0];
	ld.param.u64 	%rd4, [_Z27cyclic_small_systems_kernelPKfS0_S0_S0_Pfiii_param_1];
	ld.param.u64 	%rd5, [_Z27cyclic_small_systems_kernelPKfS0_S0_S0_Pfiii_param_2];
	ld.param.u64 	%rd6, [_Z27cyclic_small_systems_kernelPKfS0_S0_S0_Pfiii_param_3];
	ld.param.u32 	%r36, [_Z27cyclic_small_systems_kernelPKfS0_S0_S0_Pfiii_param_5];
	ld.param.u32 	%r37, [_Z27cyclic_small_systems_kernelPKfS0_S0_S0_Pfiii_param_7];
	cvta.to.global.u64 	%rd7, %rd6;
	cvta.to.global.u64 	%rd8, %rd5;
	cvta.to.global.u64 	%rd9, %rd4;
	cvta.to.global.u64 	%rd10, %rd3;
	mov.u32 	%r1, %tid.x;
	mov.u32 	%r39, %ctaid.x;
	shr.s32 	%r162, %r36, 1;
	shl.b32 	%r40, %r36, 2;
	mov.u32 	%r41, shared;
	add.s32 	%r3, %r41, %r40;
	add.s32 	%r4, %r3, %r40;
	add.s32 	%r5, %r4, %r40;
	add.s32 	%r6, %r5, %r40;
	mad.lo.s32 	%r7, %r36, %r39, %r1;
	mul.wide.s32 	%rd11, %r7, 4;
	add.s64 	%rd12, %rd10, %rd11;
	ld.global.nc.f32 	%f1, [%rd12];
	shl.b32 	%r42, %r1, 2;
	add.s32 	%r43, %r41, %r42;
	st.shared.f32 	[%r43], %f1;
	mul.wide.s32 	%rd1, %r162, 4;
	add.s64 	%rd13, %rd12, %rd1;
	ld.global.nc.f32 	%f2, [%rd13];
	shl.b32 	%r8, %r162, 2;
	add.s32 	%r44, %r43, %r8;
	st.shared.f32 	[%r44], %f2;
	add.s64 	%rd14, %rd9, %rd11;
	ld.global.nc.f32 	%f3, [%rd14];
	add.s32 	%r45, %r3, %r42;
	st.shared.f32 	[%r45], %f3;
	add.s64 	%rd15, %rd14, %rd1;
	ld.global.nc.f32 	%f4, [%rd15];
	add.s32 	%r46, %r45, %r8;
	st.shared.f32 	[%r46], %f4;
	add.s64 	%rd16, %rd8, %rd11;
	ld.global.nc.f32 	%f5, [%rd16];
	add.s32 	%r47, %r4, %r42;
	st.shared.f32 	[%r47], %f5;
	add.s64 	%rd17, %rd16, %rd1;
	ld.global.nc.f32 	%f6, [%rd17];
	add.s32 	%r48, %r47, %r8;
	st.shared.f32 	[%r48], %f6;
	add.s64 	%rd18, %rd7, %rd11;
	ld.global.nc.f32 	%f7, [%rd18];
	add.s32 	%r49, %r5, %r42;
	st.shared.f32 	[%r49], %f7;
	add.s64 	%rd19, %rd18, %rd1;
	ld.global.nc.f32 	%f8, [%rd19];
	add.s32 	%r50, %r49, %r8;
	st.shared.f32 	[%r50], %f8;
	bar.sync 	0;
	setp.lt.s32 	%p1, %r37, 1;
	mov.b32 	%r169, 1;
	@%p1 bra 	$L__BB0_7;
	neg.s32 	%r161, %r37;
	mov.b32 	%r169, 1;
$L__BB0_2:
	mov.u32 	%r12, %r169;
	bar.sync 	0;
	shl.b32 	%r169, %r12, 1;
	shr.s32 	%r14, %r169, 1;
	setp.ge.s32 	%p2, %r1, %r162;
	@%p2 bra 	$L__BB0_6;
	mad.lo.s32 	%r15, %r169, %r1, %r169;
	setp.ne.s32 	%p3, %r15, %r36;
	@%p3 bra 	$L__BB0_5;
	ld.shared.f32 	%f35, [%r3+-4];
	sub.s32 	%r71, %r36, %r14;
	shl.b32 	%r72, %r71, 2;
	add.s32 	%r73, %r3, %r72;
	ld.shared.f32 	%f36, [%r73+-4];
	div.rn.f32 	%f37, %f35, %f36;
	ld.shared.f32 	%f38, [%r4+-4];
	add.s32 	%r74, %r4, %r72;
	ld.shared.f32 	%f39, [%r74+-4];
	mul.f32 	%f40, %f37, %f39;
	sub.f32 	%f41, %f38, %f40;
	st.shared.f32 	[%r4+-4], %f41;
	ld.shared.f32 	%f42, [%r6+-4];
	add.s32 	%r75, %r5, %r72;
	ld.shared.f32 	%f43, [%r75+-4];
	mul.f32 	%f44, %f37, %f43;
	sub.f32 	%f45, %f42, %f44;
	st.shared.f32 	[%r6+-4], %f45;
	add.s32 	%r77, %r41, %r72;
	ld.shared.f32 	%f46, [%r77+-4];
	neg.f32 	%f47, %f46;
	mul.f32 	%f48, %f37, %f47;
	st.shared.f32 	[%r3+-4], %f48;
	mov.b32 	%r78, 0;
	st.shared.u32 	[%r5+-4], %r78;
	bra.uni 	$L__BB0_6;
$L__BB0_5:
	shl.b32 	%r52, %r15, 2;
	add.s32 	%r54, %r41, %r52;
	ld.shared.f32 	%f9, [%r54+-4];
	sub.s32 	%r55, %r15, %r14;
	shl.b32 	%r56, %r55, 2;
	add.s32 	%r57, %r3, %r56;
	ld.shared.f32 	%f10, [%r57+-4];
	div.rn.f32 	%f11, %f9, %f10;
	add.s32 	%r58, %r4, %r52;
	ld.shared.f32 	%f12, [%r58+-4];
	add.s32 	%r59, %r15, %r14;
	shl.b32 	%r60, %r59, 2;
	add.s32 	%r61, %r3, %r60;
	ld.shared.f32 	%f13, [%r61+-4];
	div.rn.f32 	%f14, %f12, %f13;
	shl.b32 	%r62, %r12, 2;
	add.s32 	%r63, %r57, %r62;
	ld.shared.f32 	%f15, [%r63+-4];
	add.s32 	%r64, %r4, %r56;
	ld.shared.f32 	%f16, [%r64+-4];
	mul.f32 	%f17, %f11, %f16;
	sub.f32 	%f18, %f15, %f17;
	add.s32 	%r65, %r54, %r62;
	ld.shared.f32 	%f19, [%r65+-4];
	mul.f32 	%f20, %f14, %f19;
	sub.f32 	%f21, %f18, %f20;
	st.shared.f32 	[%r63+-4], %f21;
	add.s32 	%r66, %r5, %r52;
	ld.shared.f32 	%f22, [%r66+-4];
	add.s32 	%r67, %r5, %r56;
	ld.shared.f32 	%f23, [%r67+-4];
	mul.f32 	%f24, %f11, %f23;
	sub.f32 	%f25, %f22, %f24;
	add.s32 	%r68, %r66, %r62;
	ld.shared.f32 	%f26, [%r68+-4];
	mul.f32 	%f27, %f14, %f26;
	sub.f32 	%f28, %f25, %f27;
	st.shared.f32 	[%r66+-4], %f28;
	add.s32 	%r69, %r41, %r56;
	ld.shared.f32 	%f29, [%r69+-4];
	neg.f32 	%f30, %f29;
	mul.f32 	%f31, %f11, %f30;
	st.shared.f32 	[%r54+-4], %f31;
	add.s32 	%r70, %r58, %r62;
	ld.shared.f32 	%f32, [%r70+-4];
	neg.f32 	%f33, %f32;
	mul.f32 	%f34, %f14, %f33;
	st.shared.f32 	[%r58+-4], %f34;
$L__BB0_6:
	shr.s32 	%r162, %r162, 1;
	add.s32 	%r161, %r161, 1;
	setp.ne.s32 	%p4, %r161, 0;
	@%p4 bra 	$L__BB0_2;
$L__BB0_7:
	setp.gt.u32 	%p5, %r1, 1;
	@%p5 bra 	$L__BB0_9;
	shl.b32 	%r79, %r169, 3;
	add.s32 	%r80, %r3, %r79;
	ld.shared.f32 	%f49, [%r80+-4];
	shl.b32 	%r81, %r169, 2;
	add.s32 	%r82, %r3, %r81;
	ld.shared.f32 	%f50, [%r82+-4];
	mul.f32 	%f51, %f49, %f50;
	add.s32 	%r83, %r4, %r81;
	ld.shared.f32 	%f52, [%r83+-4];
	add.s32 	%r85, %r41, %r79;
	ld.shared.f32 	%f53, [%r85+-4];
	mul.f32 	%f54, %f52, %f53;
	sub.f32 	%f55, %f51, %f54;
	add.s32 	%r86, %r5, %r81;
	ld.shared.f32 	%f56, [%r86+-4];
	mul.f32 	%f57, %f49, %f56;
	add.s32 	%r87, %r86, %r81;
	ld.shared.f32 	%f58, [%r87+-4];
	mul.f32 	%f59, %f52, %f58;
	sub.f32 	%f60, %f57, %f59;
	div.rn.f32 	%f61, %f60, %f55;
	add.s32 	%r88, %r6, %r81;
	st.shared.f32 	[%r88+-4], %f61;
	ld.shared.f32 	%f62, [%r87+-4];
	ld.shared.f32 	%f63, [%r82+-4];
	mul.f32 	%f64, %f62, %f63;
	ld.shared.f32 	%f65, [%r86+-4];
	ld.shared.f32 	%f66, [%r85+-4];
	mul.f32 	%f67, %f65, %f66;
	sub.f32 	%f68, %f64, %f67;
	div.rn.f32 	%f69, %f68, %f55;
	add.s32 	%r89, %r88, %r81;
	st.shared.f32 	[%r89+-4], %f69;
$L__BB0_9:
	setp.lt.s32 	%p6, %r37, 1;
	@%p6 bra 	$L__BB0_26;
	setp.eq.s32 	%p7, %r37, 1;
	mov.b32 	%r168, 2;
	@%p7 bra 	$L__BB0_21;
	and.b32  	%r92, %r37, 2147483646;
	neg.s32 	%r165, %r92;
	mov.b32 	%r168, 2;
$L__BB0_12:
	mov.u32 	%r22, %r169;
	shr.s32 	%r23, %r22, 1;
	bar.sync 	0;
	setp.ge.s32 	%p8, %r1, %r168;
	@%p8 bra 	$L__BB0_16;
	mul.lo.s32 	%r24, %r22, %r1;
	add.s32 	%r25, %r23, %r24;
	setp.ne.s32 	%p9, %r24, 0;
	@%p9 bra 	$L__BB0_15;
	shl.b32 	%r106, %r25, 2;
	add.s32 	%r107, %r5, %r106;
	ld.shared.f32 	%f81, [%r107+-4];
	add.s32 	%r108, %r4, %r106;
	ld.shared.f32 	%f82, [%r108+-4];
	add.s32 	%r109, %r25, %r23;
	shl.b32 	%r110, %r109, 2;
	add.s32 	%r111, %r6, %r110;
	ld.shared.f32 	%f83, [%r111+-4];
	mul.f32 	%f84, %f82, %f83;
	sub.f32 	%f85, %f81, %f84;
	add.s32 	%r112, %r3, %r106;
	ld.shared.f32 	%f86, [%r112+-4];
	div.rn.f32 	%f87, %f85, %f86;
	add.s32 	%r113, %r6, %r106;
	st.shared.f32 	[%r113+-4], %f87;
	bra.uni 	$L__BB0_16;
$L__BB0_15:
	shl.b32 	%r93, %r25, 2;
	add.s32 	%r94, %r5, %r93;
	ld.shared.f32 	%f70, [%r94+-4];
	add.s32 	%r96, %r41, %r93;
	ld.shared.f32 	%f71, [%r96+-4];
	shl.b32 	%r97, %r24, 2;
	add.s32 	%r98, %r6, %r97;
	ld.shared.f32 	%f72, [%r98+-4];
	mul.f32 	%f73, %f71, %f72;
	sub.f32 	%f74, %f70, %f73;
	add.s32 	%r99, %r4, %r93;
	ld.shared.f32 	%f75, [%r99+-4];
	add.s32 	%r100, %r25, %r23;
	shl.b32 	%r101, %r100, 2;
	add.s32 	%r102, %r6, %r101;
	ld.shared.f32 	%f76, [%r102+-4];
	mul.f32 	%f77, %f75, %f76;
	sub.f32 	%f78, %f74, %f77;
	add.s32 	%r103, %r3, %r93;
	ld.shared.f32 	%f79, [%r103+-4];
	div.rn.f32 	%f80, %f78, %f79;
	shl.b32 	%r104, %r23, 2;
	add.s32 	%r105, %r98, %r104;
	st.shared.f32 	[%r105+-4], %f80;
$L__BB0_16:
	shl.b32 	%r114, %r168, 1;
	shr.s32 	%r169, %r22, 2;
	bar.sync 	0;
	setp.ge.s32 	%p10, %r1, %r114;
	@%p10 bra 	$L__BB0_20;
	mul.lo.s32 	%r27, %r23, %r1;
	add.s32 	%r28, %r169, %r27;
	setp.eq.s32 	%p11, %r27, 0;
	@%p11 bra 	$L__BB0_19;
	shl.b32 	%r115, %r28, 2;
	add.s32 	%r116, %r5, %r115;
	ld.shared.f32 	%f88, [%r116+-4];
	add.s32 	%r118, %r41, %r115;
	ld.shared.f32 	%f89, [%r118+-4];
	shl.b32 	%r119, %r27, 2;
	add.s32 	%r120, %r6, %r119;
	ld.shared.f32 	%f90, [%r120+-4];
	mul.f32 	%f91, %f89, %f90;
	sub.f32 	%f92, %f88, %f91;
	add.s32 	%r121, %r4, %r115;
	ld.shared.f32 	%f93, [%r121+-4];
	add.s32 	%r122, %r28, %r169;
	shl.b32 	%r123, %r122, 2;
	add.s32 	%r124, %r6, %r123;
	ld.shared.f32 	%f94, [%r124+-4];
	mul.f32 	%f95, %f93, %f94;
	sub.f32 	%f96, %f92, %f95;
	add.s32 	%r125, %r3, %r115;
	ld.shared.f32 	%f97, [%r125+-4];
	div.rn.f32 	%f98, %f96, %f97;
	and.b32  	%r126, %r22, -4;
	add.s32 	%r127, %r120, %r126;
	st.shared.f32 	[%r127+-4], %f98;
	bra.uni 	$L__BB0_20;
$L__BB0_19:
	shl.b32 	%r128, %r28, 2;
	add.s32 	%r129, %r5, %r128;
	ld.shared.f32 	%f99, [%r129+-4];
	add.s32 	%r130, %r4, %r128;
	ld.shared.f32 	%f100, [%r130+-4];
	add.s32 	%r131, %r28, %r169;
	shl.b32 	%r132, %r131, 2;
	add.s32 	%r133, %r6, %r132;
	ld.shared.f32 	%f101, [%r133+-4];
	mul.f32 	%f102, %f100, %f101;
	sub.f32 	%f103, %f99, %f102;
	add.s32 	%r134, %r3, %r128;
	ld.shared.f32 	%f104, [%r134+-4];
	div.rn.f32 	%f105, %f103, %f104;
	add.s32 	%r135, %r6, %r128;
	st.shared.f32 	[%r135+-4], %f105;
$L__BB0_20:
	shl.b32 	%r168, %r168, 2;
	add.s32 	%r165, %r165, 2;
	setp.ne.s32 	%p12, %r165, 0;
	@%p12 bra 	$L__BB0_12;
$L__BB0_21:
	and.b32  	%r136, %r37, 1;
	setp.eq.b32 	%p13, %r136, 1;
	not.pred 	%p14, %p13;
	@%p14 bra 	$L__BB0_26;
	shr.s32 	%r33, %r169, 1;
	bar.sync 	0;
	setp.ge.s32 	%p15, %r1, %r168;
	@%p15 bra 	$L__BB0_26;
	mul.lo.s32 	%r34, %r169, %r1;
	add.s32 	%r35, %r33, %r34;
	setp.eq.s32 	%p16, %r34, 0;
	@%p16 bra 	$L__BB0_25;
	shl.b32 	%r137, %r35, 2;
	add.s32 	%r138, %r5, %r137;
	ld.shared.f32 	%f106, [%r138+-4];
	add.s32 	%r140, %r41, %r137;
	ld.shared.f32 	%f107, [%r140+-4];
	shl.b32 	%r141, %r34, 2;
	add.s32 	%r142, %r6, %r141;
	ld.shared.f32 	%f108, [%r142+-4];
	mul.f32 	%f109, %f107, %f108;
	sub.f32 	%f110, %f106, %f109;
	add.s32 	%r143, %r4, %r137;
	ld.shared.f32 	%f111, [%r143+-4];
	add.s32 	%r144, %r35, %r33;
	shl.b32 	%r145, %r144, 2;
	add.s32 	%r146, %r6, %r145;
	ld.shared.f32 	%f112, [%r146+-4];
	mul.f32 	%f113, %f111, %f112;
	sub.f32 	%f114, %f110, %f113;
	add.s32 	%r147, %r3, %r137;
	ld.shared.f32 	%f115, [%r147+-4];
	div.rn.f32 	%f116, %f114, %f115;
	shl.b32 	%r148, %r33, 2;
	add.s32 	%r149, %r142, %r148;
	st.shared.f32 	[%r149+-4], %f116;
	bra.uni 	$L__BB0_26;
$L__BB0_25:
	shl.b32 	%r150, %r35, 2;
	add.s32 	%r151, %r5, %r150;
	ld.shared.f32 	%f117, [%r151+-4];
	add.s32 	%r152, %r4, %r150;
	ld.shared.f32 	%f118, [%r152+-4];
	add.s32 	%r153, %r35, %r33;
	shl.b32 	%r154, %r153, 2;
	add.s32 	%r155, %r6, %r154;
	ld.shared.f32 	%f119, [%r155+-4];
	mul.f32 	%f120, %f118, %f119;
	sub.f32 	%f121, %f117, %f120;
	add.s32 	%r156, %r3, %r150;
	ld.shared.f32 	%f122, [%r156+-4];
	div.rn.f32 	%f123, %f121, %f122;
	add.s32 	%r157, %r6, %r150;
	st.shared.f32 	[%r157+-4], %f123;
$L__BB0_26:
	ld.param.u64 	%rd24, [_Z27cyclic_small_systems_kernelPKfS0_S0_S0_Pfiii_param_4];
	cvta.to.global.u64 	%rd20, %rd24;
	bar.sync 	0;
	add.s32 	%r159, %r6, %r42;
	ld.shared.f32 	%f124, [%r159];
	add.s64 	%rd22, %rd20, %rd11;
	st.global.f32 	[%rd22], %f124;
	add.s32 	%r160, %r159, %r8;
	ld.shared.f32 	%f125, [%r160];
	add.s64 	%rd23, %rd22, %rd1;
	st.global.f32 	[%rd23], %f125;
	ret;

}
	// .globl	_Z25cyclic_branch_free_kernelPKfS0_S0_S0_Pfiii
.visible .entry _Z25cyclic_branch_free_kernelPKfS0_S0_S0_Pfiii(
	.param .u64 .ptr .align 1 _Z25cyclic_branch_free_kernelPKfS0_S0_S0_Pfiii_param_0,
	.param .u64 .ptr .align 1 _Z25cyclic_branch_free_kernelPKfS0_S0_S0_Pfiii_param_1,
	.param .u64 .ptr .align 1 _Z25cyclic_branch_free_kernelPKfS0_S0_S0_Pfiii_param_2,
	.param .u64 .ptr .align 1 _Z25cyclic_branch_free_kernelPKfS0_S0_S0_Pfiii_param_3,
	.param .u64 .ptr .align 1 _Z25cyclic_branch_free_kernelPKfS0_S0_S0_Pfiii_param_4,
	.param .u32 _Z25cyclic_branch_free_kernelPKfS0_S0_S0_Pfiii_param_5,
	.param .u32 _Z25cyclic_branch_free_kernelPKfS0_S0_S0_Pfiii_param_6,
	.param .u32 _Z25cyclic_branch_free_kernelPKfS0_S0_S0_Pfiii_param_7
)
{
	.reg .pred 	%p<21>;
	.reg .b32 	%r<224>;
	.reg .b32 	%f<164>;
	.reg .b64 	%rd<25>;

	ld.param.u64 	%rd3, [_Z25cyclic_branch_free_kernelPKfS0_S0_S0_Pfiii_param_0];
	ld.param.u64 	%rd4, [_Z25cyclic_branch_free_kernelPKfS0_S0_S0_Pfiii_param_1];
	ld.param.u64 	%rd5, [_Z25cyclic_branch_free_kernelPKfS0_S0_S0_Pfiii_param_2];
	ld.param.u64 	%rd6, [_Z25cyclic_branch_free_kernelPKfS0_S0_S0_Pfiii_param_3];
	ld.param.u32 	%r39, [_Z25cyclic_branch_free_kernelPKfS0_S0_S0_Pfiii_param_5];
	ld.param.u32 	%r40, [_Z25cyclic_branch_free_kernelPKfS0_S0_S0_Pfiii_param_7];
	cvta.to.global.u64 	%rd7, %rd6;
	cvta.to.global.u64 	%rd8, %rd5;
	cvta.to.global.u64 	%rd9, %rd4;
	cvta.to.global.u64 	%rd10, %rd3;
	mov.u32 	%r1, %tid.x;
	mov.u32 	%r42, %ctaid.x;
	shr.s32 	%r213, %r39, 1;
	shl.b32 	%r43, %r39, 2;
	mov.u32 	%r44, shared;
	add.s32 	%r3, %r44, %r43;
	add.s32 	%r4, %r3, %r43;
	add.s32 	%r5, %r4, %r43;
	mad.lo.s32 	%r6, %r39, %r42, %r1;
	mul.wide.s32 	%rd11, %r6, 4;
	add.s64 	%rd12, %rd10, %rd11;
	ld.global.nc.f32 	%f1, [%rd12];
	shl.b32 	%r45, %r1, 2;
	add.s32 	%r46, %r44, %r45;
	st.shared.f32 	[%r46], %f1;
	mul.wide.s32 	%rd1, %r213, 4;
	add.s64 	%rd13, %rd12, %rd1;
	ld.global.nc.f32 	%f2, [%rd13];
	shl.b32 	%r7, %r213, 2;
	add.s32 	%r47, %r46, %r7;
	st.shared.f32 	[%r47], %f2;
	add.s64 	%rd14, %rd9, %rd11;
	ld.global.nc.f32 	%f3, [%rd14];
	add.s32 	%r48, %r3, %r45;
	st.shared.f32 	[%r48], %f3;
	add.s64 	%rd15, %rd14, %rd1;
	ld.global.nc.f32 	%f4, [%rd15];
	add.s32 	%r49, %r48, %r7;
	st.shared.f32 	[%r49], %f4;
	add.s64 	%rd16, %rd8, %rd11;
	ld.global.nc.f32 	%f5, [%rd16];
	add.s32 	%r50, %r4, %r45;
	st.shared.f32 	[%r50], %f5;
	add.s64 	%rd17, %rd16, %rd1;
	ld.global.nc.f32 	%f6, [%rd17];
	add.s32 	%r51, %r50, %r7;
	st.shared.f32 	[%r51], %f6;
	add.s64 	%rd18, %rd7, %rd11;
	ld.global.nc.f32 	%f7, [%rd18];
	add.s32 	%r52, %r5, %r45;
	st.shared.f32 	[%r52], %f7;
	add.s64 	%rd19, %rd18, %rd1;
	ld.global.nc.f32 	%f8, [%rd19];
	add.s32 	%r53, %r52, %r7;
	st.shared.f32 	[%r53], %f8;
	bar.sync 	0;
	setp.lt.s32 	%p1, %r40, 1;
	mov.b32 	%r218, 1;
	@%p1 bra 	$L__BB1_12;
	add.s32 	%r8, %r39, -1;
	setp.eq.s32 	%p2, %r40, 1;
	mov.b32 	%r217, 2;
	@%p2 bra 	$L__BB1_9;
	and.b32  	%r57, %r40, 2147483646;
	neg.s32 	%r212, %r57;
	mov.b32 	%r218, 1;
$L__BB1_3:
	mov.u32 	%r12, %r218;
	bar.sync 	0;
	setp.ge.s32 	%p3, %r1, %r213;
	@%p3 bra 	$L__BB1_5;
	shl.b32 	%r58, %r12, 1;
	mad.lo.s32 	%r59, %r58, %r1, %r58;
	add.s32 	%r60, %r59, %r12;
	add.s32 	%r61, %r60, -1;
	and.b32  	%r62, %r61, %r8;
	shl.b32 	%r63, %r59, 2;
	add.s32 	%r65, %r44, %r63;
	ld.shared.f32 	%f9, [%r65+-4];
	sub.s32 	%r66, %r59, %r12;
	shl.b32 	%r67, %r66, 2;
	add.s32 	%r68, %r3, %r67;
	ld.shared.f32 	%f10, [%r68+-4];
	div.rn.f32 	%f11, %f9, %f10;
	add.s32 	%r69, %r4, %r63;
	ld.shared.f32 	%f12, [%r69+-4];
	shl.b32 	%r70, %r62, 2;
	add.s32 	%r71, %r3, %r70;
	ld.shared.f32 	%f13, [%r71];
	div.rn.f32 	%f14, %f12, %f13;
	shl.b32 	%r72, %r12, 2;
	add.s32 	%r73, %r68, %r72;
	ld.shared.f32 	%f15, [%r73+-4];
	add.s32 	%r74, %r4, %r67;
	ld.shared.f32 	%f16, [%r74+-4];
	mul.f32 	%f17, %f11, %f16;
	sub.f32 	%f18, %f15, %f17;
	add.s32 	%r75, %r44, %r70;
	ld.shared.f32 	%f19, [%r75];
	mul.f32 	%f20, %f14, %f19;
	sub.f32 	%f21, %f18, %f20;
	st.shared.f32 	[%r73+-4], %f21;
	add.s32 	%r76, %r5, %r63;
	ld.shared.f32 	%f22, [%r76+-4];
	add.s32 	%r77, %r5, %r67;
	ld.shared.f32 	%f23, [%r77+-4];
	mul.f32 	%f24, %f11, %f23;
	sub.f32 	%f25, %f22, %f24;
	add.s32 	%r78, %r5, %r70;
	ld.shared.f32 	%f26, [%r78];
	mul.f32 	%f27, %f14, %f26;
	sub.f32 	%f28, %f25, %f27;
	st.shared.f32 	[%r76+-4], %f28;
	add.s32 	%r79, %r44, %r67;
	ld.shared.f32 	%f29, [%r79+-4];
	neg.f32 	%f30, %f29;
	mul.f32 	%f31, %f11, %f30;
	st.shared.f32 	[%r65+-4], %f31;
	add.s32 	%r80, %r4, %r70;
	ld.shared.f32 	%f32, [%r80];
	neg.f32 	%f33, %f32;
	mul.f32 	%f34, %f14, %f33;
	st.shared.f32 	[%r69+-4], %f34;
$L__BB1_5:
	shr.s32 	%r81, %r213, 1;
	bar.sync 	0;
	shl.b32 	%r218, %r12, 2;
	setp.ge.s32 	%p4, %r1, %r81;
	@%p4 bra 	$L__BB1_7;
	shr.s32 	%r82, %r218, 1;
	mad.lo.s32 	%r83, %r218, %r1, %r218;
	add.s32 	%r84, %r83, %r82;
	add.s32 	%r85, %r84, -1;
	and.b32  	%r86, %r85, %r8;
	shl.b32 	%r87, %r83, 2;
	add.s32 	%r89, %r44, %r87;
	ld.shared.f32 	%f35, [%r89+-4];
	sub.s32 	%r90, %r83, %r82;
	shl.b32 	%r91, %r90, 2;
	add.s32 	%r92, %r3, %r91;
	ld.shared.f32 	%f36, [%r92+-4];
	div.rn.f32 	%f37, %f35, %f36;
	add.s32 	%r93, %r4, %r87;
	ld.shared.f32 	%f38, [%r93+-4];
	shl.b32 	%r94, %r86, 2;
	add.s32 	%r95, %r3, %r94;
	ld.shared.f32 	%f39, [%r95];
	div.rn.f32 	%f40, %f38, %f39;
	shl.b32 	%r96, %r12, 3;
	add.s32 	%r97, %r92, %r96;
	ld.shared.f32 	%f41, [%r97+-4];
	add.s32 	%r98, %r4, %r91;
	ld.shared.f32 	%f42, [%r98+-4];
	mul.f32 	%f43, %f37, %f42;
	sub.f32 	%f44, %f41, %f43;
	add.s32 	%r99, %r44, %r94;
	ld.shared.f32 	%f45, [%r99];
	mul.f32 	%f46, %f40, %f45;
	sub.f32 	%f47, %f44, %f46;
	st.shared.f32 	[%r97+-4], %f47;
	add.s32 	%r100, %r5, %r87;
	ld.shared.f32 	%f48, [%r100+-4];
	add.s32 	%r101, %r5, %r91;
	ld.shared.f32 	%f49, [%r101+-4];
	mul.f32 	%f50, %f37, %f49;
	sub.f32 	%f51, %f48, %f50;
	add.s32 	%r102, %r5, %r94;
	ld.shared.f32 	%f52, [%r102];
	mul.f32 	%f53, %f40, %f52;
	sub.f32 	%f54, %f51, %f53;
	st.shared.f32 	[%r100+-4], %f54;
	add.s32 	%r103, %r44, %r91;
	ld.shared.f32 	%f55, [%r103+-4];
	neg.f32 	%f56, %f55;
	mul.f32 	%f57, %f37, %f56;
	st.shared.f32 	[%r89+-4], %f57;
	add.s32 	%r104, %r4, %r94;
	ld.shared.f32 	%f58, [%r104];
	neg.f32 	%f59, %f58;
	mul.f32 	%f60, %f40, %f59;
	st.shared.f32 	[%r93+-4], %f60;
$L__BB1_7:
	shr.s32 	%r213, %r213, 2;
	add.s32 	%r212, %r212, 2;
	setp.ne.s32 	%p5, %r212, 0;
	@%p5 bra 	$L__BB1_3;
	shl.b32 	%r217, %r12, 3;
$L__BB1_9:
	and.b32  	%r105, %r40, 1;
	setp.eq.b32 	%p6, %r105, 1;
	not.pred 	%p7, %p6;
	@%p7 bra 	$L__BB1_12;
	bar.sync 	0;
	setp.ge.s32 	%p8, %r1, %r213;
	mov.u32 	%r218, %r217;
	@%p8 bra 	$L__BB1_12;
	shr.s32 	%r106, %r217, 1;
	mad.lo.s32 	%r107, %r217, %r1, %r217;
	add.s32 	%r108, %r107, %r106;
	add.s32 	%r109, %r108, -1;
	and.b32  	%r110, %r109, %r8;
	shl.b32 	%r111, %r107, 2;
	add.s32 	%r113, %r44, %r111;
	ld.shared.f32 	%f61, [%r113+-4];
	sub.s32 	%r114, %r107, %r106;
	shl.b32 	%r115, %r114, 2;
	add.s32 	%r116, %r3, %r115;
	ld.shared.f32 	%f62, [%r116+-4];
	div.rn.f32 	%f63, %f61, %f62;
	add.s32 	%r117, %r4, %r111;
	ld.shared.f32 	%f64, [%r117+-4];
	shl.b32 	%r118, %r110, 2;
	add.s32 	%r119, %r3, %r118;
	ld.shared.f32 	%f65, [%r119];
	div.rn.f32 	%f66, %f64, %f65;
	shl.b32 	%r120, %r217, 1;
	add.s32 	%r121, %r116, %r120;
	ld.shared.f32 	%f67, [%r121+-4];
	add.s32 	%r122, %r4, %r115;
	ld.shared.f32 	%f68, [%r122+-4];
	mul.f32 	%f69, %f63, %f68;
	sub.f32 	%f70, %f67, %f69;
	add.s32 	%r123, %r44, %r118;
	ld.shared.f32 	%f71, [%r123];
	mul.f32 	%f72, %f66, %f71;
	sub.f32 	%f73, %f70, %f72;
	st.shared.f32 	[%r121+-4], %f73;
	add.s32 	%r124, %r5, %r111;
	ld.shared.f32 	%f74, [%r124+-4];
	add.s32 	%r125, %r5, %r115;
	ld.shared.f32 	%f75, [%r125+-4];
	mul.f32 	%f76, %f63, %f75;
	sub.f32 	%f77, %f74, %f76;
	add.s32 	%r126, %r5, %r118;
	ld.shared.f32 	%f78, [%r126];
	mul.f32 	%f79, %f66, %f78;
	sub.f32 	%f80, %f77, %f79;
	st.shared.f32 	[%r124+-4], %f80;
	add.s32 	%r127, %r44, %r115;
	ld.shared.f32 	%f81, [%r127+-4];
	neg.f32 	%f82, %f81;
	mul.f32 	%f83, %f63, %f82;
	st.shared.f32 	[%r113+-4], %f83;
	add.s32 	%r128, %r4, %r118;
	ld.shared.f32 	%f84, [%r128];
	neg.f32 	%f85, %f84;
	mul.f32 	%f86, %f66, %f85;
	st.shared.f32 	[%r117+-4], %f86;
	mov.u32 	%r218, %r217;
$L__BB1_12:
	add.s32 	%r21, %r5, %r43;
	setp.gt.u32 	%p9, %r1, 1;
	@%p9 bra 	$L__BB1_14;
	shl.b32 	%r130, %r218, 3;
	add.s32 	%r131, %r3, %r130;
	ld.shared.f32 	%f87, [%r131+-4];
	shl.b32 	%r132, %r218, 2;
	add.s32 	%r133, %r3, %r132;
	ld.shared.f32 	%f88, [%r133+-4];
	mul.f32 	%f89, %f87, %f88;
	add.s32 	%r134, %r4, %r132;
	ld.shared.f32 	%f90, [%r134+-4];
	add.s32 	%r136, %r44, %r130;
	ld.shared.f32 	%f91, [%r136+-4];
	mul.f32 	%f92, %f90, %f91;
	sub.f32 	%f93, %f89, %f92;
	add.s32 	%r137, %r5, %r132;
	ld.shared.f32 	%f94, [%r137+-4];
	mul.f32 	%f95, %f87, %f94;
	add.s32 	%r138, %r137, %r132;
	ld.shared.f32 	%f96, [%r138+-4];
	mul.f32 	%f97, %f90, %f96;
	sub.f32 	%f98, %f95, %f97;
	div.rn.f32 	%f99, %f98, %f93;
	add.s32 	%r139, %r21, %r132;
	st.shared.f32 	[%r139+-4], %f99;
	ld.shared.f32 	%f100, [%r138+-4];
	ld.shared.f32 	%f101, [%r133+-4];
	mul.f32 	%f102, %f100, %f101;
	ld.shared.f32 	%f103, [%r137+-4];
	ld.shared.f32 	%f104, [%r136+-4];
	mul.f32 	%f105, %f103, %f104;
	sub.f32 	%f106, %f102, %f105;
	div.rn.f32 	%f107, %f106, %f93;
	add.s32 	%r140, %r139, %r132;
	st.shared.f32 	[%r140+-4], %f107;
$L__BB1_14:
	setp.lt.s32 	%p10, %r40, 1;
	@%p10 bra 	$L__BB1_31;
	setp.eq.s32 	%p11, %r40, 1;
	mov.b32 	%r222, 2;
	@%p11 bra 	$L__BB1_26;
	and.b32  	%r143, %r40, 2147483646;
	neg.s32 	%r219, %r143;
	mov.b32 	%r222, 2;
$L__BB1_17:
	mov.u32 	%r25, %r218;
	shr.s32 	%r26, %r25, 1;
	bar.sync 	0;
	setp.ge.s32 	%p12, %r1, %r222;
	@%p12 bra 	$L__BB1_21;
	mul.lo.s32 	%r27, %r25, %r1;
	add.s32 	%r28, %r26, %r27;
	setp.ne.s32 	%p13, %r27, 0;
	@%p13 bra 	$L__BB1_20;
	shl.b32 	%r157, %r28, 2;
	add.s32 	%r158, %r5, %r157;
	ld.shared.f32 	%f119, [%r158+-4];
	add.s32 	%r159, %r4, %r157;
	ld.shared.f32 	%f120, [%r159+-4];
	add.s32 	%r160, %r28, %r26;
	shl.b32 	%r161, %r160, 2;
	add.s32 	%r162, %r21, %r161;
	ld.shared.f32 	%f121, [%r162+-4];
	mul.f32 	%f122, %f120, %f121;
	sub.f32 	%f123, %f119, %f122;
	add.s32 	%r163, %r3, %r157;
	ld.shared.f32 	%f124, [%r163+-4];
	div.rn.f32 	%f125, %f123, %f124;
	add.s32 	%r164, %r21, %r157;
	st.shared.f32 	[%r164+-4], %f125;
	bra.uni 	$L__BB1_21;
$L__BB1_20:
	shl.b32 	%r144, %r28, 2;
	add.s32 	%r145, %r5, %r144;
	ld.shared.f32 	%f108, [%r145+-4];
	add.s32 	%r147, %r44, %r144;
	ld.shared.f32 	%f109, [%r147+-4];
	shl.b32 	%r148, %r27, 2;
	add.s32 	%r149, %r21, %r148;
	ld.shared.f32 	%f110, [%r149+-4];
	mul.f32 	%f111, %f109, %f110;
	sub.f32 	%f112, %f108, %f111;
	add.s32 	%r150, %r4, %r144;
	ld.shared.f32 	%f113, [%r150+-4];
	add.s32 	%r151, %r28, %r26;
	shl.b32 	%r152, %r151, 2;
	add.s32 	%r153, %r21, %r152;
	ld.shared.f32 	%f114, [%r153+-4];
	mul.f32 	%f115, %f113, %f114;
	sub.f32 	%f116, %f112, %f115;
	add.s32 	%r154, %r3, %r144;
	ld.shared.f32 	%f117, [%r154+-4];
	div.rn.f32 	%f118, %f116, %f117;
	shl.b32 	%r155, %r26, 2;
	add.s32 	%r156, %r149, %r155;
	st.shared.f32 	[%r156+-4], %f118;
$L__BB1_21:
	shl.b32 	%r165, %r222, 1;
	shr.s32 	%r218, %r25, 2;
	bar.sync 	0;
	setp.ge.s32 	%p14, %r1, %r165;
	@%p14 bra 	$L__BB1_25;
	mul.lo.s32 	%r30, %r26, %r1;
	add.s32 	%r31, %r218, %r30;
	setp.eq.s32 	%p15, %r30, 0;
	@%p15 bra 	$L__BB1_24;
	shl.b32 	%r166, %r31, 2;
	add.s32 	%r167, %r5, %r166;
	ld.shared.f32 	%f126, [%r167+-4];
	add.s32 	%r169, %r44, %r166;
	ld.shared.f32 	%f127, [%r169+-4];
	shl.b32 	%r170, %r30, 2;
	add.s32 	%r171, %r21, %r170;
	ld.shared.f32 	%f128, [%r171+-4];
	mul.f32 	%f129, %f127, %f128;
	sub.f32 	%f130, %f126, %f129;
	add.s32 	%r172, %r4, %r166;
	ld.shared.f32 	%f131, [%r172+-4];
	add.s32 	%r173, %r31, %r218;
	shl.b32 	%r174, %r173, 2;
	add.s32 	%r175, %r21, %r174;
	ld.shared.f32 	%f132, [%r175+-4];
	mul.f32 	%f133, %f131, %f132;
	sub.f32 	%f134, %f130, %f133;
	add.s32 	%r176, %r3, %r166;
	ld.shared.f32 	%f135, [%r176+-4];
	div.rn.f32 	%f136, %f134, %f135;
	and.b32  	%r177, %r25, -4;
	add.s32 	%r178, %r171, %r177;
	st.shared.f32 	[%r178+-4], %f136;
	bra.uni 	$L__BB1_25;
$L__BB1_24:
	shl.b32 	%r179, %r31, 2;
	add.s32 	%r180, %r5, %r179;
	ld.shared.f32 	%f137, [%r180+-4];
	add.s32 	%r181, %r4, %r179;
	ld.shared.f32 	%f138, [%r181+-4];
	add.s32 	%r182, %r31, %r218;
	shl.b32 	%r183, %r182, 2;
	add.s32 	%r184, %r21, %r183;
	ld.shared.f32 	%f139, [%r184+-4];
	mul.f32 	%f140, %f138, %f139;
	sub.f32 	%f141, %f137, %f140;
	add.s32 	%r185, %r3, %r179;
	ld.shared.f32 	%f142, [%r185+-4];
	div.rn.f32 	%f143, %f141, %f142;
	add.s32 	%r186, %r21, %r179;
	st.shared.f32 	[%r186+-4], %f143;
$L__BB1_25:
	shl.b32 	%r222, %r222, 2;
	add.s32 	%r219, %r219, 2;
	setp.ne.s32 	%p16, %r219, 0;
	@%p16 bra 	$L__BB1_17;
$L__BB1_26:
	and.b32  	%r187, %r40, 1;
	setp.eq.b32 	%p17, %r187, 1;
	not.pred 	%p18, %p17;
	@%p18 bra 	$L__BB1_31;
	shr.s32 	%r36, %r218, 1;
	bar.sync 	0;
	setp.ge.s32 	%p19, %r1, %r222;
	@%p19 bra 	$L__BB1_31;
	mul.lo.s32 	%r37, %r218, %r1;
	add.s32 	%r38, %r36, %r37;
	setp.eq.s32 	%p20, %r37, 0;
	@%p20 bra 	$L__BB1_30;
	shl.b32 	%r188, %r38, 2;
	add.s32 	%r189, %r5, %r188;
	ld.shared.f32 	%f144, [%r189+-4];
	add.s32 	%r191, %r44, %r188;
	ld.shared.f32 	%f145, [%r191+-4];
	shl.b32 	%r192, %r37, 2;
	add.s32 	%r193, %r21, %r192;
	ld.shared.f32 	%f146, [%r193+-4];
	mul.f32 	%f147, %f145, %f146;
	sub.f32 	%f148, %f144, %f147;
	add.s32 	%r194, %r4, %r188;
	ld.shared.f32 	%f149, [%r194+-4];
	add.s32 	%r195, %r38, %r36;
	shl.b32 	%r196, %r195, 2;
	add.s32 	%r197, %r21, %r196;
	ld.shared.f32 	%f150, [%r197+-4];
	mul.f32 	%f151, %f149, %f150;
	sub.f32 	%f152, %f148, %f151;
	add.s32 	%r198, %r3, %r188;
	ld.shared.f32 	%f153, [%r198+-4];
	div.rn.f32 	%f154, %f152, %f153;
	shl.b32 	%r199, %r36, 2;
	add.s32 	%r200, %r193, %r199;
	st.shared.f32 	[%r200+-4], %f154;
	bra.uni 	$L__BB1_31;
$L__BB1_30:
	shl.b32 	%r201, %r38, 2;
	add.s32 	%r202, %r5, %r201;
	ld.shared.f32 	%f155, [%r202+-4];
	add.s32 	%r203, %r4, %r201;
	ld.shared.f32 	%f156, [%r203+-4];
	add.s32 	%r204, %r38, %r36;
	shl.b32 	%r205, %r204, 2;
	add.s32 	%r206, %r21, %r205;
	ld.shared.f32 	%f157, [%r206+-4];
	mul.f32 	%f158, %f156, %f157;
	sub.f32 	%f159, %f155, %f158;
	add.s32 	%r207, %r3, %r201;
	ld.shared.f32 	%f160, [%r207+-4];
	div.rn.f32 	%f161, %f159, %f160;
	add.s32 	%r208, %r21, %r201;
	st.shared.f32 	[%r208+-4], %f161;
$L__BB1_31:
	ld.param.u64 	%rd24, [_Z25cyclic_branch_free_kernelPKfS0_S0_S0_Pfiii_param_4];
	cvta.to.global.u64 	%rd20, %rd24;
	bar.sync 	0;
	add.s32 	%r210, %r21, %r45;
	ld.shared.f32 	%f162, [%r210];
	add.s64 	%rd22, %rd20, %rd11;
	st.global.f32 	[%rd22], %f162;
	add.s32 	%r211, %r210, %r7;
	ld.shared.f32 	%f163, [%r211];
	add.s64 	%rd23, %rd22, %rd1;
	st.global.f32 	[%rd23], %f163;
	ret;

}


// ===== COMPILED SASS (sm_100) =====

	.target	sm_100

	.elftype	@"ET_EXEC"


//--------------------- .note.nv.tkinfo           --------------------------
	.section	.note.nv.tkinfo,"",@"SHT_NOTE"
	.sectionflags	@"SHF_NOTE_NV_TKINFO"
	.tkinfo
        /*0018*/ 	.word	0x00000002
        /*0030*/ 	.string	""
        /*0030*/ 	.string	"ptxas"
        /*0030*/ 	.string	"Cuda compilation tools, release 13.0, V13.0.88"
        /*0030*/ 	.string	"Build cuda_13.0.r13.0/compiler.36424714_0"
        /*0030*/ 	.string	"-arch sm_100 -m 64 "



//--------------------- .note.nv.cuinfo           --------------------------
	.section	.note.nv.cuinfo,"",@"SHT_NOTE"
	.sectionflags	@"SHF_NOTE_NV_CUINFO"
        /*0018*/ 	.short	0x0002
        /*001a*/ 	.short	0x0064
        /*001c*/ 	.short	0x0082
	.zero		2


//--------------------- .nv.info                  --------------------------
	.section	.nv.info,"",@"SHT_CUDA_INFO"
	.align	4


	//----- nvinfo : EIATTR_REGCOUNT
	.align		4
        /*0000*/ 	.byte	0x04, 0x2f
        /*0002*/ 	.short	(.L_1 - .L_0)
	.align		4
.L_0:
        /*0004*/ 	.word	index@(_Z27cyclic_small_systems_kernelPKfS0_S0_S0_Pfiii)
        /*0008*/ 	.word	0x00000020


	//----- nvinfo : EIATTR_FRAME_SIZE
	.align		4
.L_1:
        /*000c*/ 	.byte	0x04, 0x11
        /*000e*/ 	.short	(.L_3 - .L_2)
	.align		4
.L_2:
        /*0010*/ 	.word	index@($__internal_1_$__cuda_sm3x_div_rn_noftz_f32_slowpath)
        /*0014*/ 	.word	0x00000000


	//----- nvinfo : EIATTR_FRAME_SIZE
	.align		4
.L_3:
        /*0018*/ 	.byte	0x04, 0x11
        /*001a*/ 	.short	(.L_5 - .L_4)
	.align		4
.L_4:
        /*001c*/ 	.word	index@(_Z27cyclic_small_systems_kernelPKfS0_S0_S0_Pfiii)
        /*0020*/ 	.word	0x00000000


	//----- nvinfo : EIATTR_REGCOUNT
	.align		4
.L_5:
        /*0024*/ 	.byte	0x04, 0x2f
        /*0026*/ 	.short	(.L_7 - .L_6)
	.align		4
.L_6:
        /*0028*/ 	.word	index@(_Z25cyclic_branch_free_kernelPKfS0_S0_S0_Pfiii)
        /*002c*/ 	.word	0x0000001a


	//----- nvinfo : EIATTR_FRAME_SIZE
	.align		4
.L_7:
        /*0030*/ 	.byte	0x04, 0x11
        /*0032*/ 	.short	(.L_9 - .L_8)
	.align		4
.L_8:
        /*0034*/ 	.word	index@($__internal_0_$__cuda_sm3x_div_rn_noftz_f32_slowpath)
        /*0038*/ 	.word	0x00000000


	//----- nvinfo : EIATTR_FRAME_SIZE
	.align		4
.L_9:
        /*003c*/ 	.byte	0x04, 0x11
        /*003e*/ 	.short	(.L_11 - .L_10)
	.align		4
.L_10:
        /*0040*/ 	.word	index@(_Z25cyclic_branch_free_kernelPKfS0_S0_S0_Pfiii)
        /*0044*/ 	.word	0x00000000


	//----- nvinfo : EIATTR_MIN_STACK_SIZE
	.align		4
.L_11:
        /*0048*/ 	.byte	0x04, 0x12
        /*004a*/ 	.short	(.L_13 - .L_12)
	.align		4
.L_12:
        /*004c*/ 	.word	index@(_Z25cyclic_branch_free_kernelPKfS0_S0_S0_Pfiii)
        /*0050*/ 	.word	0x00000000


	//----- nvinfo : EIATTR_MIN_STACK_SIZE
	.align		4
.L_13:
        /*0054*/ 	.byte	0x04, 0x12
        /*0056*/ 	.short	(.L_15 - .L_14)
	.align		4
.L_14:
        /*0058*/ 	.word	index@(_Z27cyclic_small_systems_kernelPKfS0_S0_S0_Pfiii)
        /*005c*/ 	.word	0x00000000
.L_15:


//--------------------- .nv.compat                --------------------------
	.section	.nv.compat,"",@"SHT_CUDA_COMPAT_INFO"
	.align	4
        /*0000*/ 	.byte	0x02, 0x09, 0x00, 0x00, 0x02, 0x02, 0x01, 0x00, 0x02, 0x05, 0x05, 0x00, 0x03, 0x07, 0x01, 0x01
        /*0010*/ 	.byte	0x02, 0x03, 0x00, 0x00, 0x02, 0x06, 0x01, 0x00, 0x04, 0x0b, 0x08, 0x00, 0x01, 0x00, 0x00, 0x00
        /*0020*/ 	.byte	0x00, 0x00, 0x00, 0x00


//--------------------- .nv.info._Z25cyclic_branch_free_kernelPKfS0_S0_S0_Pfiii --------------------------
	.section	.nv.info._Z25cyclic_branch_free_kernelPKfS0_S0_S0_Pfiii,"",@"SHT_CUDA_INFO"
	.sectionflags	@""
	.align	4


	//----- nvinfo : EIATTR_CUDA_API_VERSION
	.align		4
        /*0000*/ 	.byte	0x04, 0x37
        /*0002*/ 	.short	(.L_17 - .L_16)
.L_16:
        /*0004*/ 	.word	0x00000082


	//----- nvinfo : EIATTR_KPARAM_INFO
	.align		4
.L_17:
        /*0008*/ 	.byte	0x04, 0x17
        /*000a*/ 	.short	(.L_19 - .L_18)
.L_18:
        /*000c*/ 	.word	0x00000000
        /*0010*/ 	.short	0x0007
        /*0012*/ 	.short	0x0030
        /*0014*/ 	.byte	0x00, 0xf0, 0x11, 0x00


	//----- nvinfo : EIATTR_KPARAM_INFO
	.align		4
.L_19:
        /*0018*/ 	.byte	0x04, 0x17
        /*001a*/ 	.short	(.L_21 - .L_20)
.L_20:
        /*001c*/ 	.word	0x00000000
        /*0020*/ 	.short	0x0006
        /*0022*/ 	.short	0x002c
        /*0024*/ 	.byte	0x00, 0xf0, 0x11, 0x00


	//----- nvinfo : EIATTR_KPARAM_INFO
	.align		4
.L_21:
        /*0028*/ 	.byte	0x04, 0x17
        /*002a*/ 	.short	(.L_23 - .L_22)
.L_22:
        /*002c*/ 	.word	0x00000000
        /*0030*/ 	.short	0x0005
        /*0032*/ 	.short	0x0028
        /*0034*/ 	.byte	0x00, 0xf0, 0x11, 0x00


	//----- nvinfo : EIATTR_KPARAM_INFO
	.align		4
.L_23:
        /*0038*/ 	.byte	0x04, 0x17
        /*003a*/ 	.short	(.L_25 - .L_24)
.L_24:
        /*003c*/ 	.word	0x00000000
        /*0040*/ 	.short	0x0004
        /*0042*/ 	.short	0x0020
        /*0044*/ 	.byte	0x00, 0xf5, 0x21, 0x00


	//----- nvinfo : EIATTR_KPARAM_INFO
	.align		4
.L_25:
        /*0048*/ 	.byte	0x04, 0x17
        /*004a*/ 	.short	(.L_27 - .L_26)
.L_26:
        /*004c*/ 	.word	0x00000000
        /*0050*/ 	.short	0x0003
        /*0052*/ 	.short	0x0018
        /*0054*/ 	.byte	0x00, 0xf5, 0x21, 0x00


	//----- nvinfo : EIATTR_KPARAM_INFO
	.align		4
.L_27:
        /*0058*/ 	.byte	0x04, 0x17
        /*005a*/ 	.short	(.L_29 - .L_28)
.L_28:
        /*005c*/ 	.word	0x00000000
        /*0060*/ 	.short	0x0002
        /*0062*/ 	.short	0x0010
        /*0064*/ 	.byte	0x00, 0xf5, 0x21, 0x00


	//----- nvinfo : EIATTR_KPARAM_INFO
	.align		4
.L_29:
        /*0068*/ 	.byte	0x04, 0x17
        /*006a*/ 	.short	(.L_31 - .L_30)
.L_30:
        /*006c*/ 	.word	0x00000000
        /*0070*/ 	.short	0x0001
        /*0072*/ 	.short	0x0008
        /*0074*/ 	.byte	0x00, 0xf5, 0x21, 0x00


	//----- nvinfo : EIATTR_KPARAM_INFO
	.align		4
.L_31:
        /*0078*/ 	.byte	0x04, 0x17
        /*007a*/ 	.short	(.L_33 - .L_32)
.L_32:
        /*007c*/ 	.word	0x00000000
        /*0080*/ 	.short	0x0000
        /*0082*/ 	.short	0x0000
        /*0084*/ 	.byte	0x00, 0xf5, 0x21, 0x00


	//----- nvinfo : EIATTR_SPARSE_MMA_MASK
	.align		4
.L_33:
        /*0088*/ 	.byte	0x03, 0x50
        /*008a*/ 	.short	0x0000


	//----- nvinfo : EIATTR_MAXREG_COUNT
	.align		4
        /*008c*/ 	.byte	0x03, 0x1b
        /*008e*/ 	.short	0x00ff


	//----- nvinfo : EIATTR_NUM_BARRIERS
	.align		4
        /*0090*/ 	.byte	0x02, 0x4c
        /*0092*/ 	.byte	0x01
	.zero		1


	//----- nvinfo : EIATTR_MERCURY_ISA_VERSION
	.align		4
        /*0094*/ 	.byte	0x03, 0x5f
        /*0096*/ 	.short	0x0101


	//----- nvinfo : EIATTR_VRC_CTA_INIT_COUNT
	.align		4
        /*0098*/ 	.byte	0x02, 0x4a
	.zero		1
	.zero		1


	//----- nvinfo : EIATTR_EXIT_INSTR_OFFSETS
	.align		4
        /*009c*/ 	.byte	0x04, 0x1c
        /*009e*/ 	.short	(.L_35 - .L_34)


	//   ....[0]....
.L_34:
        /*00a0*/ 	.word	0x000024c0


	//----- nvinfo : EIATTR_CRS_STACK_SIZE
	.align		4
.L_35:
        /*00a4*/ 	.byte	0x04, 0x1e
        /*00a6*/ 	.short	(.L_37 - .L_36)
.L_36:
        /*00a8*/ 	.word	0x00000000


	//----- nvinfo : EIATTR_CBANK_PARAM_SIZE
	.align		4
.L_37:
        /*00ac*/ 	.byte	0x03, 0x19
        /*00ae*/ 	.short	0x0034


	//----- nvinfo : EIATTR_PARAM_CBANK
	.align		4
        /*00b0*/ 	.byte	0x04, 0x0a
        /*00b2*/ 	.short	(.L_39 - .L_38)
	.align		4
.L_38:
        /*00b4*/ 	.word	index@(.nv.constant0._Z25cyclic_branch_free_kernelPKfS0_S0_S0_Pfiii)
        /*00b8*/ 	.short	0x0380
        /*00ba*/ 	.short	0x0034


	//----- nvinfo : EIATTR_SW_WAR
	.align		4
.L_39:
        /*00bc*/ 	.byte	0x04, 0x36
        /*00be*/ 	.short	(.L_41 - .L_40)
.L_40:
        /*00c0*/ 	.word	0x00000008
.L_41:


//--------------------- .nv.info._Z27cyclic_small_systems_kernelPKfS0_S0_S0_Pfiii --------------------------
	.section	.nv.info._Z27cyclic_small_systems_kernelPKfS0_S0_S0_Pfiii,"",@"SHT_CUDA_INFO"
	.sectionflags	@""
	.align	4


	//----- nvinfo : EIATTR_CUDA_API_VERSION
	.align		4
        /*0000*/ 	.byte	0x04, 0x37
        /*0002*/ 	.short	(.L_43 - .L_42)
.L_42:
        /*0004*/ 	.word	0x00000082


	//----- nvinfo : EIATTR_KPARAM_INFO
	.align		4
.L_43:
        /*0008*/ 	.byte	0x04, 0x17
        /*000a*/ 	.short	(.L_45 - .L_44)
.L_44:
        /*000c*/ 	.word	0x00000000
        /*0010*/ 	.short	0x0007
        /*0012*/ 	.short	0x0030
        /*0014*/ 	.byte	0x00, 0xf0, 0x11, 0x00


	//----- nvinfo : EIATTR_KPARAM_INFO
	.align		4
.L_45:
        /*0018*/ 	.byte	0x04, 0x17
        /*001a*/ 	.short	(.L_47 - .L_46)
.L_46:
        /*001c*/ 	.word	0x00000000
        /*0020*/ 	.short	0x0006
        /*0022*/ 	.short	0x002c
        /*0024*/ 	.byte	0x00, 0xf0, 0x11, 0x00


	//----- nvinfo : EIATTR_KPARAM_INFO
	.align		4
.L_47:
        /*0028*/ 	.byte	0x04, 0x17
        /*002a*/ 	.short	(.L_49 - .L_48)
.L_48:
        /*002c*/ 	.word	0x00000000
        /*0030*/ 	.short	0x0005
        /*0032*/ 	.short	0x0028
        /*0034*/ 	.byte	0x00, 0xf0, 0x11, 0x00


	//----- nvinfo : EIATTR_KPARAM_INFO
	.align		4
.L_49:
        /*0038*/ 	.byte	0x04, 0x17
        /*003a*/ 	.short	(.L_51 - .L_50)
.L_50:
        /*003c*/ 	.word	0x00000000
        /*0040*/ 	.short	0x0004
        /*0042*/ 	.short	0x0020
        /*0044*/ 	.byte	0x00, 0xf5, 0x21, 0x00


	//----- nvinfo : EIATTR_KPARAM_INFO
	.align		4
.L_51:
        /*0048*/ 	.byte	0x04, 0x17
        /*004a*/ 	.short	(.L_53 - .L_52)
.L_52:
        /*004c*/ 	.word	0x00000000
        /*0050*/ 	.short	0x0003
        /*0052*/ 	.short	0x0018
        /*0054*/ 	.byte	0x00, 0xf5, 0x21, 0x00


	//----- nvinfo : EIATTR_KPARAM_INFO
	.align		4
.L_53:
        /*0058*/ 	.byte	0x04, 0x17
        /*005a*/ 	.short	(.L_55 - .L_54)
.L_54:
        /*005c*/ 	.word	0x00000000
        /*0060*/ 	.short	0x0002
        /*0062*/ 	.short	0x0010
        /*0064*/ 	.byte	0x00, 0xf5, 0x21, 0x00


	//----- nvinfo : EIATTR_KPARAM_INFO
	.align		4
.L_55:
        /*0068*/ 	.byte	0x04, 0x17
        /*006a*/ 	.short	(.L_57 - .L_56)
.L_56:
        /*006c*/ 	.word	0x00000000
        /*0070*/ 	.short	0x0001
        /*0072*/ 	.short	0x0008
        /*0074*/ 	.byte	0x00, 0xf5, 0x21, 0x00


	//----- nvinfo : EIATTR_KPARAM_INFO
	.align		4
.L_57:
        /*0078*/ 	.byte	0x04, 0x17
        /*007a*/ 	.short	(.L_59 - .L_58)
.L_58:
        /*007c*/ 	.word	0x00000000
        /*0080*/ 	.short	0x0000
        /*0082*/ 	.short	0x0000
        /*0084*/ 	.byte	0x00, 0xf5, 0x21, 0x00


	//----- nvinfo : EIATTR_SPARSE_MMA_MASK
	.align		4
.L_59:
        /*0088*/ 	.byte	0x03, 0x50
        /*008a*/ 	.short	0x0000


	//----- nvinfo : EIATTR_MAXREG_COUNT
	.align		4
        /*008c*/ 	.byte	0x03, 0x1b
        /*008e*/ 	.short	0x00ff


	//----- nvinfo : EIATTR_NUM_BARRIERS
	.align		4
        /*0090*/ 	.byte	0x02, 0x4c
        /*0092*/ 	.byte	0x01
	.zero		1


	//----- nvinfo : EIATTR_MERCURY_ISA_VERSION
	.align		4
        /*0094*/ 	.byte	0x03, 0x5f
        /*0096*/ 	.short	0x0101


	//----- nvinfo : EIATTR_VRC_CTA_INIT_COUNT
	.align		4
        /*0098*/ 	.byte	0x02, 0x4a
	.zero		1
	.zero		1


	//----- nvinfo : EIATTR_EXIT_INSTR_OFFSETS
	.align		4
        /*009c*/ 	.byte	0x04, 0x1c
        /*009e*/ 	.short	(.L_61 - .L_60)


	//   ....[0]....
.L_60:
        /*00a0*/ 	.word	0x00001c20


	//----- nvinfo : EIATTR_CRS_STACK_SIZE
	.align		4
.L_61:
        /*00a4*/ 	.byte	0x04, 0x1e
        /*00a6*/ 	.short	(.L_63 - .L_62)
.L_62:
        /*00a8*/ 	.word	0x00000000


	//----- nvinfo : EIATTR_CBANK_PARAM_SIZE
	.align		4
.L_63:
        /*00ac*/ 	.byte	0x03, 0x19
        /*00ae*/ 	.short	0x0034


	//----- nvinfo : EIATTR_PARAM_CBANK
	.align		4
        /*00b0*/ 	.byte	0x04, 0x0a
        /*00b2*/ 	.short	(.L_65 - .L_64)
	.align		4
.L_64:
        /*00b4*/ 	.word	index@(.nv.constant0._Z27cyclic_small_systems_kernelPKfS0_S0_S0_Pfiii)
        /*00b8*/ 	.short	0x0380
        /*00ba*/ 	.short	0x0034


	//----- nvinfo : EIATTR_SW_WAR
	.align		4
.L_65:
        /*00bc*/ 	.byte	0x04, 0x36
        /*00be*/ 	.short	(.L_67 - .L_66)
.L_66:
        /*00c0*/ 	.word	0x00000008
.L_67:


//--------------------- .nv.callgraph             --------------------------
	.section	.nv.callgraph,"",@"SHT_CUDA_CALLGRAPH"
	.align	4
	.sectionentsize	8
	.align		4
        /*0000*/ 	.word	0x00000000
	.align		4
        /*0004*/ 	.word	0xffffffff
	.align		4
        /*0008*/ 	.word	0x00000000
	.align		4
        /*000c*/ 	.word	0xfffffffe
	.align		4
        /*0010*/ 	.word	0x00000000
	.align		4
        /*0014*/ 	.word	0xfffffffd
	.align		4
        /*0018*/ 	.word	0x00000000
	.align		4
        /*001c*/ 	.word	0xfffffffc


//--------------------- .text._Z25cyclic_branch_free_kernelPKfS0_S0_S0_Pfiii --------------------------
	.section	.text._Z25cyclic_branch_free_kernelPKfS0_S0_S0_Pfiii,"ax",@progbits
	.align	128
        .global         _Z25cyclic_branch_free_kernelPKfS0_S0_S0_Pfiii
        .type           _Z25cyclic_branch_free_kernelPKfS0_S0_S0_Pfiii,@function
        .size           _Z25cyclic_branch_free_kernelPKfS0_S0_S0_Pfiii,(.L_x_110 - _Z25cyclic_branch_free_kernelPKfS0_S0_S0_Pfiii)
        .other          _Z25cyclic_branch_free_kernelPKfS0_S0_S0_Pfiii,@"STO_CUDA_ENTRY STV_DEFAULT"
_Z25cyclic_branch_free_kernelPKfS0_S0_S0_Pfiii:
.text._Z25cyclic_branch_free_kernelPKfS0_S0_S0_Pfiii:
[----:B------:R-:W-:Y:S01]  /*0000*/  LDC R1, c[0x0][0x37c] ;  /* 0x0000df00ff017b82 */ /* 0x000fe20000000800 */
[----:B------:R-:W0:Y:S07]  /*0010*/  S2R R7, SR_TID.X ;  /* 0x0000000000077919 */ /* 0x000e2e0000002100 */
[----:B------:R-:W0:Y:S01]  /*0020*/  S2UR UR5, SR_CTAID.X ;  /* 0x00000000000579c3 */ /* 0x000e220000002500 */
[----:B------:R-:W1:Y:S01]  /*0030*/  LDCU UR7, c[0x0][0x3a8] ;  /* 0x00007500ff0777ac */ /* 0x000e620008000800 */
[----:B------:R-:W2:Y:S06]  /*0040*/  LDCU.64 UR14, c[0x0][0x358] ;  /* 0x00006b00ff0e77ac */ /* 0x000eac0008000a00 */
[----:B------:R-:W3:Y:S01]  /*0050*/  LDC.64 R12, c[0x0][0x380] ;  /* 0x0000e000ff0c7b82 */ /* 0x000ee20000000a00 */
[----:B------:R-:W4:Y:S07]  /*0060*/  LDCU UR8, c[0x0][0x3b0] ;  /* 0x00007600ff0877ac */ /* 0x000f2e0008000800 */
[----:B------:R-:W5:Y:S01]  /*0070*/  LDC.64 R16, c[0x0][0x388] ;  /* 0x0000e200ff107b82 */ /* 0x000f620000000a00 */
[----:B-1----:R-:W-:Y:S01]  /*0080*/  IMAD.U32 R0, RZ, RZ, UR7 ;  /* 0x00000007ff007e24 */ /* 0x002fe2000f8e00ff */
[----:B------:R-:W-:-:S06]  /*0090*/  USHF.R.S32.HI UR4, URZ, 0x1, UR7 ;  /* 0x00000001ff047899 */ /* 0x000fcc0008011407 */
[----:B------:R-:W1:Y:S01]  /*00a0*/  LDC.64 R10, c[0x0][0x390] ;  /* 0x0000e400ff0a7b82 */ /* 0x000e620000000a00 */
[----:B------:R-:W-:Y:S02]  /*00b0*/  IMAD.U32 R15, RZ, RZ, UR4 ;  /* 0x00000004ff0f7e24 */ /* 0x000fe4000f8e00ff */
[----:B0-----:R-:W-:-:S05]  /*00c0*/  IMAD R5, R0, UR5, R7 ;  /* 0x0000000500057c24 */ /* 0x001fca000f8e0207 */
[----:B------:R-:W0:Y:S01]  /*00d0*/  LDC.64 R8, c[0x0][0x398] ;  /* 0x0000e600ff087b82 */ /* 0x000e220000000a00 */
[----:B---3--:R-:W-:Y:S01]  /*00e0*/  IMAD.WIDE R12, R5, 0x4, R12 ;  /* 0x00000004050c7825 */ /* 0x008fe200078e020c */
[----:B------:R-:W-:-:S03]  /*00f0*/  MOV R19, UR4 ;  /* 0x0000000400137c02 */ /* 0x000fc60008000f00 */
[----:B-----5:R-:W-:Y:S01]  /*0100*/  IMAD.WIDE R16, R5, 0x4, R16 ;  /* 0x0000000405107825 */ /* 0x020fe200078e0210 */
[----:B--2---:R2:W3:Y:S03]  /*0110*/  LDG.E.CONSTANT R0, desc[UR14][R12.64] ;  /* 0x0000000e0c007981 */ /* 0x0044e6000c1e9900 */
[----:B------:R-:W-:Y:S01]  /*0120*/  IMAD.U32 R21, RZ, RZ, UR4 ;  /* 0x00000004ff157e24 */ /* 0x000fe2000f8e00ff */
[----:B------:R-:W5:Y:S01]  /*0130*/  LDG.E.CONSTANT R3, desc[UR14][R16.64] ;  /* 0x0000000e10037981 */ /* 0x000f62000c1e9900 */
[----:B------:R-:W-:-:S04]  /*0140*/  IMAD.WIDE R14, R15, 0x4, R12 ;  /* 0x000000040f0e7825 */ /* 0x000fc800078e020c */
[C---:B-1----:R-:W-:Y:S01]  /*0150*/  IMAD.WIDE R10, R5.reuse, 0x4, R10 ;  /* 0x00000004050a7825 */ /* 0x042fe200078e020a */
[----:B------:R-:W5:Y:S03]  /*0160*/  LDG.E.CONSTANT R2, desc[UR14][R14.64] ;  /* 0x0000000e0e027981 */ /* 0x000f66000c1e9900 */
[----:B------:R-:W-:Y:S02]  /*0170*/  IMAD.U32 R23, RZ, RZ, UR4 ;  /* 0x00000004ff177e24 */ /* 0x000fe4000f8e00ff */
[----:B0-----:R-:W-:-:S04]  /*0180*/  IMAD.WIDE R8, R5, 0x4, R8 ;  /* 0x0000000405087825 */ /* 0x001fc800078e0208 */
[----:B------:R-:W-:-:S04]  /*0190*/  IMAD.WIDE R18, R19, 0x4, R16 ;  /* 0x0000000413127825 */ /* 0x000fc800078e0210 */
[----:B------:R-:W-:Y:S01]  /*01a0*/  IMAD.WIDE R20, R21, 0x4, R10 ;  /* 0x0000000415147825 */ /* 0x000fe200078e020a */
[----:B------:R-:W5:Y:S03]  /*01b0*/  LDG.E.CONSTANT R6, desc[UR14][R18.64] ;  /* 0x0000000e12067981 */ /* 0x000f66000c1e9900 */
[----:B--2---:R-:W-:Y:S01]  /*01c0*/  IMAD.WIDE R12, R23, 0x4, R8 ;  /* 0x00000004170c7825 */ /* 0x004fe200078e0208 */
[----:B------:R-:W2:Y:S04]  /*01d0*/  LDG.E.CONSTANT R10, desc[UR14][R10.64] ;  /* 0x0000000e0a0a7981 */ /* 0x000ea8000c1e9900 */
[----:B------:R-:W2:Y:S04]  /*01e0*/  LDG.E.CONSTANT R20, desc[UR14][R20.64] ;  /* 0x0000000e14147981 */ /* 0x000ea8000c1e9900 */
[----:B------:R0:W2:Y:S04]  /*01f0*/  LDG.E.CONSTANT R8, desc[UR14][R8.64] ;  /* 0x0000000e08087981 */ /* 0x0000a8000c1e9900 */
[----:B------:R1:W2:Y:S01]  /*0200*/  LDG.E.CONSTANT R12, desc[UR14][R12.64] ;  /* 0x0000000e0c0c7981 */ /* 0x0002a2000c1e9900 */
[----:B------:R-:W4:Y:S01]  /*0210*/  S2UR UR6, SR_CgaCtaId ;  /* 0x00000000000679c3 */ /* 0x000f220000008800 */
[----:B------:R-:W-:Y:S01]  /*0220*/  UMOV UR5, 0x400 ;  /* 0x0000040000057882 */ /* 0x000fe20000000000 */
[----:B------:R-:W-:Y:S01]  /*0230*/  MOV R4, UR4 ;  /* 0x0000000400047c02 */ /* 0x000fe20008000f00 */
[----:B0-----:R-:W-:Y:S01]  /*0240*/  IMAD.U32 R9, RZ, RZ, UR4 ;  /* 0x00000004ff097e24 */ /* 0x001fe2000f8e00ff */
[----:B------:R-:W-:Y:S01]  /*0250*/  MOV R14, UR4 ;  /* 0x00000004000e7c02 */ /* 0x000fe20008000f00 */
[----:B----4-:R-:W-:-:S04]  /*0260*/  ULEA UR5, UR6, UR5, 0x18 ;  /* 0x0000000506057291 */ /* 0x010fc8000f8ec0ff */
[----:B------:R-:W-:Y:S02]  /*0270*/  ULEA UR9, UR7, UR5, 0x2 ;  /* 0x0000000507097291 */ /* 0x000fe4000f8e10ff */
[----:B------:R-:W-:Y:S02]  /*0280*/  LEA R15, R7, UR5, 0x2 ;  /* 0x00000005070f7c11 */ /* 0x000fe4000f8e10ff */
[----:B------:R-:W-:-:S03]  /*0290*/  ULEA UR10, UR7, UR9, 0x2 ;  /* 0x00000009070a7291 */ /* 0x000fc6000f8e10ff */
[----:B------:R-:W-:Y:S01]  /*02a0*/  IMAD R11, R4, 0x4, R15 ;  /* 0x00000004040b7824 */ /* 0x000fe200078e020f */
[----:B------:R-:W-:Y:S01]  /*02b0*/  ULEA UR11, UR7, UR10, 0x2 ;  /* 0x0000000a070b7291 */ /* 0x000fe2000f8e10ff */
[C---:B------:R-:W-:Y:S02]  /*02c0*/  LEA R4, R7.reuse, UR9, 0x2 ;  /* 0x0000000907047c11 */ /* 0x040fe4000f8e10ff */
[C---:B-1----:R-:W-:Y:S01]  /*02d0*/  LEA R13, R7.reuse, UR10, 0x2 ;  /* 0x0000000a070d7c11 */ /* 0x042fe2000f8e10ff */
[----:B------:R-:W-:Y:S02]  /*02e0*/  IMAD.U32 R16, RZ, RZ, UR4 ;  /* 0x00000004ff107e24 */ /* 0x000fe4000f8e00ff */
[----:B------:R-:W-:Y:S01]  /*02f0*/  LEA R17, R7, UR11, 0x2 ;  /* 0x0000000b07117c11 */ /* 0x000fe2000f8e10ff */
[----:B------:R-:W-:-:S04]  /*0300*/  IMAD R9, R9, 0x4, R4 ;  /* 0x0000000409097824 */ /* 0x000fc800078e0204 */
[----:B------:R-:W-:Y:S01]  /*0310*/  IMAD R19, R16, 0x4, R17 ;  /* 0x0000000410137824 */ /* 0x000fe200078e0211 */
[----:B------:R-:W-:Y:S01]  /*0320*/  UISETP.GE.AND UP0, UPT, UR8, 0x1, UPT ;  /* 0x000000010800788c */ /* 0x000fe2000bf06270 */
[----:B---3--:R0:W-:Y:S02]  /*0330*/  STS [R15], R0 ;  /* 0x000000000f007388 */ /* 0x0081e40000000800 */
[----:B0-----:R-:W-:Y:S02]  /*0340*/  LEA R15, R14, R13, 0x2 ;  /* 0x0000000d0e0f7211 */ /* 0x001fe400078e10ff */
[----:B-----5:R-:W-:Y:S04]  /*0350*/  STS [R11], R2 ;  /* 0x000000020b007388 */ /* 0x020fe80000000800 */
[----:B------:R0:W-:Y:S04]  /*0360*/  STS [R4], R3 ;  /* 0x0000000304007388 */ /* 0x0001e80000000800 */
[----:B------:R1:W-:Y:S04]  /*0370*/  STS [R9], R6 ;  /* 0x0000000609007388 */ /* 0x0003e80000000800 */
[----:B--2---:R1:W-:Y:S04]  /*0380*/  STS [R13], R10 ;  /* 0x0000000a0d007388 */ /* 0x0043e80000000800 */
[----:B------:R1:W-:Y:S04]  /*0390*/  STS [R15], R20 ;  /* 0x000000140f007388 */ /* 0x0003e80000000800 */
[----:B------:R1:W-:Y:S04]  /*03a0*/  STS [R17], R8 ;  /* 0x0000000811007388 */ /* 0x0003e80000000800 */
[----:B------:R1:W-:Y:S01]  /*03b0*/  STS [R19], R12 ;  /* 0x0000000c13007388 */ /* 0x0003e20000000800 */
[----:B0-----:R-:W-:Y:S01]  /*03c0*/  IMAD.MOV.U32 R4, RZ, RZ, 0x1 ;  /* 0x00000001ff047424 */ /* 0x001fe200078e00ff */
[----:B------:R-:W-:Y:S06]  /*03d0*/  BAR.SYNC.DEFER_BLOCKING 0x0 ;  /* 0x0000000000007b1d */ /* 0x000fec0000010000 */
[----:B------:R-:W-:Y:S05]  /*03e0*/  BRA.U !UP0, `(.L_x_0) ;  /* 0x0000000d08ac7547 */ /* 0x000fea000b800000 */
[----:B------:R-:W-:Y:S01]  /*03f0*/  UISETP.NE.AND UP0, UPT, UR8, 0x1, UPT ;  /* 0x000000010800788c */ /* 0x000fe2000bf05270 */
[----:B------:R-:W-:Y:S01]  /*0400*/  HFMA2 R2, -RZ, RZ, 0, 1.1920928955078125e-07 ;  /* 0x00000002ff027431 */ /* 0x000fe200000001ff */
[----:B------:R-:W-:Y:S01]  /*0410*/  UIADD3 UR7, UPT, UPT, UR7, -0x1, URZ ;  /* 0xffffffff07077890 */ /* 0x000fe2000fffe0ff */
[----:B------:R-:W-:-:S06]  /*0420*/  UMOV UR6, UR4 ;  /* 0x0000000400067c82 */ /* 0x000fcc0008000000 */
[----:B------:R-:W-:Y:S05]  /*0430*/  BRA.U !UP0, `(.L_x_1) ;  /* 0x0000000908647547 */ /* 0x000fea000b800000 */
[----:B------:R-:W-:Y:S01]  /*0440*/  ULOP3.LUT UR8, UR8, 0x7ffffffe, URZ, 0xc0, !UPT ;  /* 0x7ffffffe08087892 */ /* 0x000fe2000f8ec0ff */
[----:B------:R-:W-:-:S03]  /*0450*/  IMAD.MOV.U32 R4, RZ, RZ, 0x1 ;  /* 0x00000001ff047424 */ /* 0x000fc600078e00ff */
[----:B------:R-:W-:-:S12]  /*0460*/  UIADD3 UR8, UPT, UPT, -UR8, URZ, URZ ;  /* 0x000000ff08087290 */ /* 0x000fd8000fffe1ff */
.L_x_14:
[----:B------:R-:W-:Y:S01]  /*0470*/  BAR.SYNC.DEFER_BLOCKING 0x0 ;  /* 0x0000000000007b1d */ /* 0x000fe20000010000 */
[----:B------:R-:W-:Y:S01]  /*0480*/  ISETP.GE.AND P0, PT, R7, UR6, PT ;  /* 0x0000000607007c0c */ /* 0x000fe2000bf06270 */
[----:B------:R-:W-:Y:S01]  /*0490*/  UIADD3 UR8, UPT, UPT, UR8, 0x2, URZ ;  /* 0x0000000208087890 */ /* 0x000fe2000fffe0ff */
[----:B------:R-:W-:-:S03]  /*04a0*/  IMAD.MOV.U32 R2, RZ, RZ, R4 ;  /* 0x000000ffff027224 */ /* 0x000fc600078e0004 */
[----:B------:R-:W-:Y:S01]  /*04b0*/  UISETP.NE.AND UP0, UPT, UR8, URZ, UPT ;  /* 0x000000ff0800728c */ /* 0x000fe2000bf05270 */
[----:B------:R-:W-:Y:S07]  /*04c0*/  BSSY.RECONVERGENT B2, `(.L_x_2) ;  /* 0x0000044000027945 */ /* 0x000fee0003800200 */
[----:B0-2---:R-:W-:Y:S05]  /*04d0*/  @P0 BRA `(.L_x_3) ;  /* 0x0000000400080947 */ /* 0x005fea0003800000 */
[----:B------:R-:W-:Y:S01]  /*04e0*/  SHF.L.U32 R0, R4, 0x1, RZ ;  /* 0x0000000104007819 */ /* 0x000fe200000006ff */
[----:B------:R-:W-:Y:S04]  /*04f0*/  BSSY.RECONVERGENT B3, `(.L_x_4) ;  /* 0x0000015000037945 */ /* 0x000fe80003800200 */
[----:B------:R-:W-:-:S04]  /*0500*/  IMAD R23, R0, R7, R0 ;  /* 0x0000000700177224 */ /* 0x000fc800078e0200 */
[C-C-:B------:R-:W-:Y:S01]  /*0510*/  IMAD.IADD R14, R23.reuse, 0x1, -R4.reuse ;  /* 0x00000001170e7824 */ /* 0x140fe200078e0a04 */
[C---:B-1----:R-:W-:Y:S02]  /*0520*/  LEA R13, R23.reuse, UR5, 0x2 ;  /* 0x00000005170d7c11 */ /* 0x042fe4000f8e10ff */
[----:B------:R-:W-:Y:S02]  /*0530*/  IADD3 R12, PT, PT, R23, -0x1, R4 ;  /* 0xffffffff170c7810 */ /* 0x000fe40007ffe004 */
[----:B------:R-:W-:Y:S01]  /*0540*/  LEA R15, R14, UR9, 0x2 ;  /* 0x000000090e0f7c11 */ /* 0x000fe2000f8e10ff */
[----:B------:R-:W-:Y:S01]  /*0550*/  LDS R3, [R13+-0x4] ;  /* 0xfffffc000d037984 */ /* 0x000fe20000000800 */
[----:B------:R-:W-:-:S03]  /*0560*/  LOP3.LUT R12, R12, UR7, RZ, 0xc0, !PT ;  /* 0x000000070c0c7c12 */ /* 0x000fc6000f8ec0ff */
[----:B------:R-:W0:Y:S02]  /*0570*/  LDS R8, [R15+-0x4] ;  /* 0xfffffc000f087984 */ /* 0x000e240000000800 */
[----:B0-----:R-:W0:Y:S08]  /*0580*/  MUFU.RCP R0, R8 ;  /* 0x0000000800007308 */ /* 0x001e300000001000 */
[----:B------:R-:W1:Y:S01]  /*0590*/  FCHK P0, R3, R8 ;  /* 0x0000000803007302 */ /* 0x000e620000000000 */
[----:B0-----:R-:W-:-:S04]  /*05a0*/  FFMA R9, -R8, R0, 1 ;  /* 0x3f80000008097423 */ /* 0x001fc80000000100 */
[----:B------:R-:W-:-:S04]  /*05b0*/  FFMA R0, R0, R9, R0 ;  /* 0x0000000900007223 */ /* 0x000fc80000000000 */
[----:B------:R-:W-:-:S04]  /*05c0*/  FFMA R11, R3, R0, RZ ;  /* 0x00000000030b7223 */ /* 0x000fc800000000ff */
[----:B------:R-:W-:-:S04]  /*05d0*/  FFMA R6, -R8, R11, R3 ;  /* 0x0000000b08067223 */ /* 0x000fc80000000103 */
[----:B------:R-:W-:Y:S01]  /*05e0*/  FFMA R11, R0, R6, R11 ;  /* 0x00000006000b7223 */ /* 0x000fe2000000000b */
[----:B-1----:R-:W-:Y:S06]  /*05f0*/  @!P0 BRA `(.L_x_5) ;  /* 0x0000000000108947 */ /* 0x002fec0003800000 */
[----:B------:R-:W-:Y:S01]  /*0600*/  IMAD.MOV.U32 R0, RZ, RZ, R8 ;  /* 0x000000ffff007224 */ /* 0x000fe200078e0008 */
[----:B------:R-:W-:-:S07]  /*0610*/  MOV R6, 0x630 ;  /* 0x0000063000067802 */ /* 0x000fce0000000f00 */
[----:B------:R-:W-:Y:S05]  /*0620*/  CALL.REL.NOINC `($__internal_0_$__cuda_sm3x_div_rn_noftz_f32_slowpath) ;  /* 0x0000001c00a87944 */ /* 0x000fea0003c00000 */
[----:B------:R-:W-:-:S07]  /*0630*/  MOV R11, R0 ;  /* 0x00000000000b7202 */ /* 0x000fce0000000f00 */
.L_x_5:
[----:B------:R-:W-:Y:S05]  /*0640*/  BSYNC.RECONVERGENT B3 ;  /* 0x0000000000037941 */ /* 0x000fea0003800200 */
.L_x_4:
[----:B------:R-:W-:Y:S01]  /*0650*/  LEA R6, R12, UR9, 0x2 ;  /* 0x000000090c067c11 */ /* 0x000fe2000f8e10ff */
[----:B------:R-:W-:Y:S01]  /*0660*/  BSSY.RECONVERGENT B3, `(.L_x_6) ;  /* 0x000000f000037945 */ /* 0x000fe20003800200 */
[----:B------:R-:W-:-:S04]  /*0670*/  LEA R10, R23, UR10, 0x2 ;  /* 0x0000000a170a7c11 */ /* 0x000fc8000f8e10ff */
[----:B------:R-:W0:Y:S04]  /*0680*/  LDS R6, [R6] ;  /* 0x0000000006067984 */ /* 0x000e280000000800 */
[----:B------:R-:W1:Y:S01]  /*0690*/  LDS R3, [R10+-0x4] ;  /* 0xfffffc000a037984 */ /* 0x000e620000000800 */
[----:B0-----:R-:W0:Y:S08]  /*06a0*/  MUFU.RCP R0, R6 ;  /* 0x0000000600007308 */ /* 0x001e300000001000 */
[----:B-1----:R-:W1:Y:S01]  /*06b0*/  FCHK P0, R3, R6 ;  /* 0x0000000603007302 */ /* 0x002e620000000000 */
        /* <DEDUP_REMOVED lines=9> */
.L_x_7:
[----:B------:R-:W-:Y:S05]  /*0750*/  BSYNC.RECONVERGENT B3 ;  /* 0x0000000000037941 */ /* 0x000fea0003800200 */
.L_x_6:
[----:B------:R-:W-:Y:S01]  /*0760*/  LEA R3, R14, UR10, 0x2 ;  /* 0x0000000a0e037c11 */ /* 0x000fe2000f8e10ff */
[----:B------:R-:W-:Y:S01]  /*0770*/  IMAD R15, R4, 0x4, R15 ;  /* 0x00000004040f7824 */ /* 0x000fe200078e020f */
[C---:B------:R-:W-:Y:S02]  /*0780*/  LEA R8, R12.reuse, UR5, 0x2 ;  /* 0x000000050c087c11 */ /* 0x040fe4000f8e10ff */
[----:B------:R-:W-:Y:S02]  /*0790*/  LEA R23, R23, UR11, 0x2 ;  /* 0x0000000b17177c11 */ /* 0x000fe4000f8e10ff */
[----:B------:R-:W-:Y:S01]  /*07a0*/  LDS R3, [R3+-0x4] ;  /* 0xfffffc0003037984 */ /* 0x000fe20000000800 */
[C---:B------:R-:W-:Y:S02]  /*07b0*/  LEA R17, R12.reuse, UR11, 0x2 ;  /* 0x0000000b0c117c11 */ /* 0x040fe4000f8e10ff */
[----:B------:R-:W-:Y:S01]  /*07c0*/  LEA R12, R12, UR10, 0x2 ;  /* 0x0000000a0c0c7c11 */ /* 0x000fe2000f8e10ff */
[----:B------:R-:W0:Y:S04]  /*07d0*/  LDS R6, [R15+-0x4] ;  /* 0xfffffc000f067984 */ /* 0x000e280000000800 */
[----:B------:R-:W1:Y:S01]  /*07e0*/  LDS R8, [R8] ;  /* 0x0000000008087984 */ /* 0x000e620000000800 */
[----:B0-----:R-:W-:-:S04]  /*07f0*/  FFMA R9, R3, -R11, R6 ;  /* 0x8000000b03097223 */ /* 0x001fc80000000006 */
[----:B-1----:R-:W-:Y:S01]  /*0800*/  FFMA R6, R8, -R0, R9 ;  /* 0x8000000008067223 */ /* 0x002fe20000000009 */
[C---:B------:R-:W-:Y:S02]  /*0810*/  LEA R9, R14.reuse, UR11, 0x2 ;  /* 0x0000000b0e097c11 */ /* 0x040fe4000f8e10ff */
[----:B------:R-:W-:Y:S02]  /*0820*/  LEA R14, R14, UR5, 0x2 ;  /* 0x000000050e0e7c11 */ /* 0x000fe4000f8e10ff */
[----:B------:R-:W-:Y:S04]  /*0830*/  STS [R15+-0x4], R6 ;  /* 0xfffffc060f007388 */ /* 0x000fe80000000800 */
[----:B------:R-:W-:Y:S04]  /*0840*/  LDS R9, [R9+-0x4] ;  /* 0xfffffc0009097984 */ /* 0x000fe80000000800 */
[----:B------:R-:W0:Y:S04]  /*0850*/  LDS R16, [R23+-0x4] ;  /* 0xfffffc0017107984 */ /* 0x000e280000000800 */
[----:B------:R-:W1:Y:S01]  /*0860*/  LDS R18, [R17] ;  /* 0x0000000011127984 */ /* 0x000e620000000800 */
[----:B0-----:R-:W-:-:S04]  /*0870*/  FFMA R3, R9, -R11, R16 ;  /* 0x8000000b09037223 */ /* 0x001fc80000000010 */
[----:B-1----:R-:W-:-:S05]  /*0880*/  FFMA R18, R18, -R0, R3 ;  /* 0x8000000012127223 */ /* 0x002fca0000000003 */
[----:B------:R-:W-:Y:S04]  /*0890*/  STS [R23+-0x4], R18 ;  /* 0xfffffc1217007388 */ /* 0x000fe80000000800 */
[----:B------:R-:W0:Y:S02]  /*08a0*/  LDS R14, [R14+-0x4] ;  /* 0xfffffc000e0e7984 */ /* 0x000e240000000800 */
[----:B0-----:R-:W-:-:S05]  /*08b0*/  FMUL R8, R14, -R11 ;  /* 0x8000000b0e087220 */ /* 0x001fca0000400000 */
[----:B------:R-:W-:Y:S04]  /*08c0*/  STS [R13+-0x4], R8 ;  /* 0xfffffc080d007388 */ /* 0x000fe80000000800 */
[----:B------:R-:W0:Y:S02]  /*08d0*/  LDS R3, [R12] ;  /* 0x000000000c037984 */ /* 0x000e240000000800 */
[----:B0-----:R-:W-:-:S05]  /*08e0*/  FMUL R3, R3, -R0 ;  /* 0x8000000003037220 */ /* 0x001fca0000400000 */
[----:B------:R0:W-:Y:S02]  /*08f0*/  STS [R10+-0x4], R3 ;  /* 0xfffffc030a007388 */ /* 0x0001e40000000800 */
.L_x_3:
[----:B------:R-:W-:Y:S05]  /*0900*/  BSYNC.RECONVERGENT B2 ;  /* 0x0000000000027941 */ /* 0x000fea0003800200 */
.L_x_2:
[----:B------:R-:W-:Y:S01]  /*0910*/  USHF.R.S32.HI UR12, URZ, 0x1, UR6 ;  /* 0x00000001ff0c7899 */ /* 0x000fe20008011406 */
[----:B------:R-:W-:Y:S01]  /*0920*/  BAR.SYNC.DEFER_BLOCKING 0x0 ;  /* 0x0000000000007b1d */ /* 0x000fe20000010000 */
[----:B------:R-:W-:-:S04]  /*0930*/  SHF.L.U32 R4, R4, 0x2, RZ ;  /* 0x0000000204047819 */ /* 0x000fc800000006ff */
[----:B------:R-:W-:Y:S01]  /*0940*/  ISETP.GE.AND P0, PT, R7, UR12, PT ;  /* 0x0000000c07007c0c */ /* 0x000fe2000bf06270 */
[----:B------:R-:W-:-:S12]  /*0950*/  BSSY.RECONVERGENT B2, `(.L_x_8) ;  /* 0x0000044000027945 */ /* 0x000fd80003800200 */
[----:B------:R-:W-:Y:S05]  /*0960*/  @P0 BRA `(.L_x_9) ;  /* 0x0000000400080947 */ /* 0x000fea0003800000 */
[--C-:B-1----:R-:W-:Y:S01]  /*0970*/  SHF.R.S32.HI R9, RZ, 0x1, R4.reuse ;  /* 0x00000001ff097819 */ /* 0x102fe20000011404 */
[----:B------:R-:W-:Y:S01]  /*0980*/  IMAD R16, R4, R7, R4 ;  /* 0x0000000704107224 */ /* 0x000fe200078e0204 */
[----:B------:R-:W-:Y:S03]  /*0990*/  BSSY.RECONVERGENT B3, `(.L_x_10) ;  /* 0x0000014000037945 */ /* 0x000fe60003800200 */
[C-C-:B------:R-:W-:Y:S01]  /*09a0*/  IMAD.IADD R14, R16.reuse, 0x1, -R9.reuse ;  /* 0x00000001100e7824 */ /* 0x140fe200078e0a09 */
[C---:B------:R-:W-:Y:S02]  /*09b0*/  LEA R13, R16.reuse, UR5, 0x2 ;  /* 0x00000005100d7c11 */ /* 0x040fe4000f8e10ff */
[----:B------:R-:W-:Y:S02]  /*09c0*/  IADD3 R12, PT, PT, R16, -0x1, R9 ;  /* 0xffffffff100c7810 */ /* 0x000fe40007ffe009 */
[----:B------:R-:W-:Y:S01]  /*09d0*/  LEA R15, R14, UR9, 0x2 ;  /* 0x000000090e0f7c11 */ /* 0x000fe2000f8e10ff */
[----:B0-----:R-:W-:Y:S01]  /*09e0*/  LDS R3, [R13+-0x4] ;  /* 0xfffffc000d037984 */ /* 0x001fe20000000800 */
        /* <DEDUP_REMOVED lines=14> */
.L_x_11:
[----:B------:R-:W-:Y:S05]  /*0ad0*/  BSYNC.RECONVERGENT B3 ;  /* 0x0000000000037941 */ /* 0x000fea0003800200 */
.L_x_10:
        /* <DEDUP_REMOVED lines=16> */
.L_x_13:
[----:B------:R-:W-:Y:S05]  /*0be0*/  BSYNC.RECONVERGENT B3 ;  /* 0x0000000000037941 */ /* 0x000fea0003800200 */
.L_x_12:
[----:B------:R-:W-:Y:S01]  /*0bf0*/  LEA R3, R14, UR10, 0x2 ;  /* 0x0000000a0e037c11 */ /* 0x000fe2000f8e10ff */
[----:B------:R-:W-:Y:S01]  /*0c00*/  IMAD R15, R2, 0x8, R15 ;  /* 0x00000008020f7824 */ /* 0x000fe200078e020f */
[----:B------:R-:W-:Y:S02]  /*0c10*/  LEA R8, R12, UR5, 0x2 ;  /* 0x000000050c087c11 */ /* 0x000fe4000f8e10ff */
        /* <DEDUP_REMOVED lines=23> */
.L_x_9:
[----:B------:R-:W-:Y:S05]  /*0d90*/  BSYNC.RECONVERGENT B2 ;  /* 0x0000000000027941 */ /* 0x000fea0003800200 */
.L_x_8:
[----:B------:R-:W-:Y:S01]  /*0da0*/  USHF.R.S32.HI UR6, URZ, 0x2, UR6 ;  /* 0x00000002ff067899 */ /* 0x000fe20008011406 */
[----:B------:R-:W-:Y:S11]  /*0db0*/  BRA.U UP0, `(.L_x_14) ;  /* 0xfffffff500ac7547 */ /* 0x000ff6000b83ffff */
[----:B------:R-:W-:-:S07]  /*0dc0*/  SHF.L.U32 R2, R2, 0x3, RZ ;  /* 0x0000000302027819 */ /* 0x000fce00000006ff */
.L_x_1:
[----:B------:R-:W3:Y:S02]  /*0dd0*/  LDCU UR8, c[0x0][0x3b0] ;  /* 0x00007600ff0877ac */ /* 0x000ee40008000800 */
[----:B---3--:R-:W-:-:S04]  /*0de0*/  ULOP3.LUT UR8, UR8, 0x1, URZ, 0xc0, !UPT ;  /* 0x0000000108087892 */ /* 0x008fc8000f8ec0ff */
[----:B------:R-:W-:-:S09]  /*0df0*/  UISETP.NE.U32.AND UP0, UPT, UR8, 0x1, UPT ;  /* 0x000000010800788c */ /* 0x000fd2000bf05070 */
[----:B------:R-:W-:Y:S05]  /*0e00*/  BRA.U UP0, `(.L_x_0) ;  /* 0x0000000500247547 */ /* 0x000fea000b800000 */
[----:B------:R-:W-:Y:S01]  /*0e10*/  BAR.SYNC.DEFER_BLOCKING 0x0 ;  /* 0x0000000000007b1d */ /* 0x000fe20000010000 */
[----:B------:R-:W-:Y:S01]  /*0e20*/  ISETP.GE.AND P0, PT, R7, UR6, PT ;  /* 0x0000000607007c0c */ /* 0x000fe2000bf06270 */
[----:B------:R-:W-:-:S04]  /*0e30*/  IMAD.MOV.U32 R4, RZ, RZ, R2 ;  /* 0x000000ffff047224 */ /* 0x000fc800078e0002 */
[----:B------:R-:W-:Y:S08]  /*0e40*/  BSSY.RECONVERGENT B2, `(.L_x_0) ;  /* 0x0000045000027945 */ /* 0x000ff00003800200 */
[----:B------:R-:W-:Y:S05]  /*0e50*/  @P0 BRA `(.L_x_15) ;  /* 0x00000004000c0947 */ /* 0x000fea0003800000 */
[--C-:B-12---:R-:W-:Y:S01]  /*0e60*/  SHF.R.S32.HI R9, RZ, 0x1, R2.reuse ;  /* 0x00000001ff097819 */ /* 0x106fe20000011402 */
[----:B------:R-:W-:Y:S01]  /*0e70*/  IMAD R14, R7, R2, R2 ;  /* 0x00000002070e7224 */ /* 0x000fe200078e0202 */
[----:B------:R-:W-:Y:S03]  /*0e80*/  BSSY.RECONVERGENT B3, `(.L_x_16) ;  /* 0x0000014000037945 */ /* 0x000fe60003800200 */
[C---:B------:R-:W-:Y:S01]  /*0e90*/  IMAD.IADD R4, R14.reuse, 0x1, -R9 ;  /* 0x000000010e047824 */ /* 0x040fe200078e0a09 */
[----:B0-----:R-:W-:-:S04]  /*0ea0*/  LEA R10, R14, UR5, 0x2 ;  /* 0x000000050e0a7c11 */ /* 0x001fc8000f8e10ff */
[----:B------:R-:W-:Y:S01]  /*0eb0*/  LEA R11, R4, UR9, 0x2 ;  /* 0x00000009040b7c11 */ /* 0x000fe2000f8e10ff */
[----:B------:R-:W-:Y:S04]  /*0ec0*/  LDS R3, [R10+-0x4] ;  /* 0xfffffc000a037984 */ /* 0x000fe80000000800 */
[----:B------:R-:W0:Y:S02]  /*0ed0*/  LDS R8, [R11+-0x4] ;  /* 0xfffffc000b087984 */ /* 0x000e240000000800 */
[----:B0-----:R-:W0:Y:S08]  /*0ee0*/  MUFU.RCP R0, R8 ;  /* 0x0000000800007308 */ /* 0x001e300000001000 */
[----:B------:R-:W1:Y:S01]  /*0ef0*/  FCHK P0, R3, R8 ;  /* 0x0000000803007302 */ /* 0x000e620000000000 */
[----:B0-----:R-:W-:-:S04]  /*0f00*/  FFMA R13, -R8, R0, 1 ;  /* 0x3f800000080d7423 */ /* 0x001fc80000000100 */
[----:B------:R-:W-:Y:S01]  /*0f10*/  FFMA R0, R0, R13, R0 ;  /* 0x0000000d00007223 */ /* 0x000fe20000000000 */
[----:B------:R-:W-:-:S03]  /*0f20*/  IADD3 R13, PT, PT, R14, -0x1, R9 ;  /* 0xffffffff0e0d7810 */ /* 0x000fc60007ffe009 */
[----:B------:R-:W-:Y:S01]  /*0f30*/  FFMA R15, R3, R0, RZ ;  /* 0x00000000030f7223 */ /* 0x000fe200000000ff */
[----:B------:R-:W-:-:S03]  /*0f40*/  LOP3.LUT R13, R13, UR7, RZ, 0xc0, !PT ;  /* 0x000000070d0d7c12 */ /* 0x000fc6000f8ec0ff */
[----:B------:R-:W-:-:S04]  /*0f50*/  FFMA R6, -R8, R15, R3 ;  /* 0x0000000f08067223 */ /* 0x000fc80000000103 */
[----:B------:R-:W-:Y:S01]  /*0f60*/  FFMA R15, R0, R6, R15 ;  /* 0x00000006000f7223 */ /* 0x000fe2000000000f */
[----:B-1----:R-:W-:Y:S06]  /*0f70*/  @!P0 BRA `(.L_x_17) ;  /* 0x0000000000108947 */ /* 0x002fec0003800000 */
[----:B------:R-:W-:Y:S02]  /*0f80*/  MOV R0, R8 ;  /* 0x0000000800007202 */ /* 0x000fe40000000f00 */
[----:B------:R-:W-:-:S07]  /*0f90*/  MOV R6, 0xfb0 ;  /* 0x00000fb000067802 */ /* 0x000fce0000000f00 */
[----:B------:R-:W-:Y:S05]  /*0fa0*/  CALL.REL.NOINC `($__internal_0_$__cuda_sm3x_div_rn_noftz_f32_slowpath) ;  /* 0x0000001400487944 */ /* 0x000fea0003c00000 */
[----:B------:R-:W-:-:S07]  /*0fb0*/  IMAD.MOV.U32 R15, RZ, RZ, R0 ;  /* 0x000000ffff0f7224 */ /* 0x000fce00078e0000 */
.L_x_17:
[----:B------:R-:W-:Y:S05]  /*0fc0*/  BSYNC.RECONVERGENT B3 ;  /* 0x0000000000037941 */ /* 0x000fea0003800200 */
.L_x_16:
        /* <DEDUP_REMOVED lines=16> */
.L_x_19:
[----:B------:R-:W-:Y:S05]  /*10d0*/  BSYNC.RECONVERGENT B3 ;  /* 0x0000000000037941 */ /* 0x000fea0003800200 */
.L_x_18:
[----:B------:R-:W-:Y:S02]  /*10e0*/  LEA R3, R4, UR10, 0x2 ;  /* 0x0000000a04037c11 */ /* 0x000fe4000f8e10ff */
[----:B------:R-:W-:Y:S02]  /*10f0*/  LEA R11, R2, R11, 0x1 ;  /* 0x0000000b020b7211 */ /* 0x000fe400078e08ff */
[C---:B------:R-:W-:Y:S02]  /*1100*/  LEA R8, R13.reuse, UR5, 0x2 ;  /* 0x000000050d087c11 */ /* 0x040fe4000f8e10ff */
[----:B------:R-:W-:Y:S01]  /*1110*/  LDS R3, [R3+-0x4] ;  /* 0xfffffc0003037984 */ /* 0x000fe20000000800 */
[----:B------:R-:W-:Y:S02]  /*1120*/  LEA R14, R14, UR11, 0x2 ;  /* 0x0000000b0e0e7c11 */ /* 0x000fe4000f8e10ff */
[C---:B------:R-:W-:Y:S01]  /*1130*/  LEA R17, R13.reuse, UR11, 0x2 ;  /* 0x0000000b0d117c11 */ /* 0x040fe2000f8e10ff */
[----:B------:R-:W0:Y:S01]  /*1140*/  LDS R6, [R11+-0x4] ;  /* 0xfffffc000b067984 */ /* 0x000e220000000800 */
[----:B------:R-:W-:-:S03]  /*1150*/  LEA R13, R13, UR10, 0x2 ;  /* 0x0000000a0d0d7c11 */ /* 0x000fc6000f8e10ff */
[----:B------:R-:W1:Y:S01]  /*1160*/  LDS R8, [R8] ;  /* 0x0000000008087984 */ /* 0x000e620000000800 */
[----:B0-----:R-:W-:-:S04]  /*1170*/  FFMA R9, R3, -R15, R6 ;  /* 0x8000000f03097223 */ /* 0x001fc80000000006 */
[----:B-1----:R-:W-:Y:S01]  /*1180*/  FFMA R6, R8, -R0, R9 ;  /* 0x8000000008067223 */ /* 0x002fe20000000009 */
[C---:B------:R-:W-:Y:S02]  /*1190*/  LEA R9, R4.reuse, UR11, 0x2 ;  /* 0x0000000b04097c11 */ /* 0x040fe4000f8e10ff */
[----:B------:R-:W-:Y:S01]  /*11a0*/  LEA R8, R4, UR5, 0x2 ;  /* 0x0000000504087c11 */ /* 0x000fe2000f8e10ff */
[----:B------:R-:W-:Y:S01]  /*11b0*/  IMAD.MOV.U32 R4, RZ, RZ, R2 ;  /* 0x000000ffff047224 */ /* 0x000fe200078e0002 */
        /* <DEDUP_REMOVED lines=13> */
.L_x_15:
[----:B------:R-:W-:Y:S05]  /*1290*/  BSYNC.RECONVERGENT B2 ;  /* 0x0000000000027941 */ /* 0x000fea0003800200 */
.L_x_0:
[----:B------:R-:W4:Y:S01]  /*12a0*/  LDCU UR6, c[0x0][0x3a8] ;  /* 0x00007500ff0677ac */ /* 0x000f220008000800 */
[----:B------:R-:W-:Y:S01]  /*12b0*/  ISETP.GT.U32.AND P0, PT, R7, 0x1, PT ;  /* 0x000000010700780c */ /* 0x000fe20003f04070 */
[----:B------:R-:W-:Y:S01]  /*12c0*/  BSSY.RECONVERGENT B2, `(.L_x_20) ;  /* 0x0000039000027945 */ /* 0x000fe20003800200 */
[----:B----4-:R-:W-:-:S11]  /*12d0*/  ULEA UR6, UR6, UR11, 0x2 ;  /* 0x0000000b06067291 */ /* 0x010fd6000f8e10ff */
[----:B------:R-:W-:Y:S05]  /*12e0*/  @P0 BRA `(.L_x_21) ;  /* 0x0000000000d80947 */ /* 0x000fea0003800000 */
[C---:B-1----:R-:W-:Y:S01]  /*12f0*/  LEA R6, R4.reuse, UR10, 0x2 ;  /* 0x0000000a04067c11 */ /* 0x042fe2000f8e10ff */
[----:B------:R-:W-:Y:S01]  /*1300*/  BSSY.RECONVERGENT B3, `(.L_x_22) ;  /* 0x000001c000037945 */ /* 0x000fe20003800200 */
[C---:B0-2---:R-:W-:Y:S02]  /*1310*/  LEA R10, R4.reuse, UR5, 0x3 ;  /* 0x00000005040a7c11 */ /* 0x045fe4000f8e18ff */
[C---:B------:R-:W-:Y:S02]  /*1320*/  LEA R0, R4.reuse, UR9, 0x3 ;  /* 0x0000000904007c11 */ /* 0x040fe4000f8e18ff */
[C---:B---3--:R-:W-:Y:S01]  /*1330*/  LEA R12, R4.reuse, UR9, 0x2 ;  /* 0x00000009040c7c11 */ /* 0x048fe2000f8e10ff */
[----:B------:R-:W-:Y:S01]  /*1340*/  LDS R6, [R6+-0x4] ;  /* 0xfffffc0006067984 */ /* 0x000fe20000000800 */
[----:B------:R-:W-:-:S03]  /*1350*/  LEA R13, R4, UR11, 0x2 ;  /* 0x0000000b040d7c11 */ /* 0x000fc6000f8e10ff */
[----:B------:R-:W0:Y:S02]  /*1360*/  LDS R9, [R10+-0x4] ;  /* 0xfffffc000a097984 */ /* 0x000e240000000800 */
[----:B------:R-:W-:Y:S02]  /*1370*/  IMAD R2, R4, 0x4, R13 ;  /* 0x0000000404027824 */ /* 0x000fe400078e020d */
[----:B------:R-:W-:Y:S04]  /*1380*/  LDS R0, [R0+-0x4] ;  /* 0xfffffc0000007984 */ /* 0x000fe80000000800 */
[----:B------:R-:W1:Y:S04]  /*1390*/  LDS R3, [R12+-0x4] ;  /* 0xfffffc000c037984 */ /* 0x000e680000000800 */
[----:B------:R-:W2:Y:S04]  /*13a0*/  LDS R15, [R2+-0x4] ;  /* 0xfffffc00020f7984 */ /* 0x000ea80000000800 */
[----:B------:R-:W3:Y:S01]  /*13b0*/  LDS R11, [R13+-0x4] ;  /* 0xfffffc000d0b7984 */ /* 0x000ee20000000800 */
[----:B0-----:R-:W-:-:S04]  /*13c0*/  FMUL R9, R6, R9 ;  /* 0x0000000906097220 */ /* 0x001fc80000400000 */
[----:B-1----:R-:W-:-:S04]  /*13d0*/  FFMA R14, R0, R3, -R9 ;  /* 0x00000003000e7223 */ /* 0x002fc80000000809 */
[----:B------:R-:W0:Y:S01]  /*13e0*/  MUFU.RCP R9, R14 ;  /* 0x0000000e00097308 */ /* 0x000e220000001000 */
[----:B--2---:R-:W-:-:S04]  /*13f0*/  FMUL R3, R6, R15 ;  /* 0x0000000f06037220 */ /* 0x004fc80000400000 */
[----:B---3--:R-:W-:-:S04]  /*1400*/  FFMA R3, R0, R11, -R3 ;  /* 0x0000000b00037223 */ /* 0x008fc80000000803 */
[----:B------:R-:W1:Y:S01]  /*1410*/  FCHK P0, R3, R14 ;  /* 0x0000000e03007302 */ /* 0x000e620000000000 */
[----:B0-----:R-:W-:-:S04]  /*1420*/  FFMA R6, -R14, R9, 1 ;  /* 0x3f8000000e067423 */ /* 0x001fc80000000109 */
[----:B------:R-:W-:-:S04]  /*1430*/  FFMA R6, R9, R6, R9 ;  /* 0x0000000609067223 */ /* 0x000fc80000000009 */
[----:B------:R-:W-:-:S04]  /*1440*/  FFMA R9, R3, R6, RZ ;  /* 0x0000000603097223 */ /* 0x000fc800000000ff */
[----:B------:R-:W-:-:S04]  /*1450*/  FFMA R0, -R14, R9, R3 ;  /* 0x000000090e007223 */ /* 0x000fc80000000103 */
[----:B------:R-:W-:Y:S01]  /*1460*/  FFMA R6, R6, R0, R9 ;  /* 0x0000000006067223 */ /* 0x000fe20000000009 */
[----:B-1----:R-:W-:Y:S06]  /*1470*/  @!P0 BRA `(.L_x_23) ;  /* 0x0000000000108947 */ /* 0x002fec0003800000 */
[----:B------:R-:W-:Y:S02]  /*1480*/  MOV R0, R14 ;  /* 0x0000000e00007202 */ /* 0x000fe40000000f00 */
[----:B------:R-:W-:-:S07]  /*1490*/  MOV R6, 0x14b0 ;  /* 0x000014b000067802 */ /* 0x000fce0000000f00 */
[----:B------:R-:W-:Y:S05]  /*14a0*/  CALL.REL.NOINC `($__internal_0_$__cuda_sm3x_div_rn_noftz_f32_slowpath) ;  /* 0x0000001000087944 */ /* 0x000fea0003c00000 */
[----:B------:R-:W-:-:S07]  /*14b0*/  IMAD.MOV.U32 R6, RZ, RZ, R0 ;  /* 0x000000ffff067224 */ /* 0x000fce00078e0000 */
.L_x_23:
[----:B------:R-:W-:Y:S05]  /*14c0*/  BSYNC.RECONVERGENT B3 ;  /* 0x0000000000037941 */ /* 0x000fea0003800200 */
.L_x_22:
[----:B------:R-:W-:Y:S01]  /*14d0*/  LEA R11, R4, UR6, 0x2 ;  /* 0x00000006040b7c11 */ /* 0x000fe2000f8e10ff */
[----:B------:R-:W0:Y:S01]  /*14e0*/  MUFU.RCP R15, R14 ;  /* 0x0000000e000f7308 */ /* 0x000e220000001000 */
[----:B------:R-:W-:Y:S03]  /*14f0*/  BSSY.RECONVERGENT B3, `(.L_x_24) ;  /* 0x0000013000037945 */ /* 0x000fe60003800200 */
[----:B------:R-:W-:Y:S04]  /*1500*/  STS [R11+-0x4], R6 ;  /* 0xfffffc060b007388 */ /* 0x000fe80000000800 */
[----:B------:R-:W-:Y:S04]  /*1510*/  LDS R13, [R13+-0x4] ;  /* 0xfffffc000d0d7984 */ /* 0x000fe80000000800 */
[----:B------:R-:W1:Y:S04]  /*1520*/  LDS R10, [R10+-0x4] ;  /* 0xfffffc000a0a7984 */ /* 0x000e680000000800 */
[----:B------:R-:W-:Y:S01]  /*1530*/  LDS R2, [R2+-0x4] ;  /* 0xfffffc0002027984 */ /* 0x000fe20000000800 */
[----:B0-----:R-:W-:-:S03]  /*1540*/  FFMA R0, -R14, R15, 1 ;  /* 0x3f8000000e007423 */ /* 0x001fc6000000010f */
[----:B------:R-:W0:Y:S01]  /*1550*/  LDS R3, [R12+-0x4] ;  /* 0xfffffc000c037984 */ /* 0x000e220000000800 */
[----:B------:R-:W-:Y:S01]  /*1560*/  FFMA R0, R15, R0, R15 ;  /* 0x000000000f007223 */ /* 0x000fe2000000000f */
[----:B-1----:R-:W-:-:S04]  /*1570*/  FMUL R9, R13, R10 ;  /* 0x0000000a0d097220 */ /* 0x002fc80000400000 */
[----:B0-----:R-:W-:-:S04]  /*1580*/  FFMA R9, R2, R3, -R9 ;  /* 0x0000000302097223 */ /* 0x001fc80000000809 */
[----:B------:R-:W0:Y:S01]  /*1590*/  FCHK P0, R9, R14 ;  /* 0x0000000e09007302 */ /* 0x000e220000000000 */
[----:B------:R-:W-:-:S04]  /*15a0*/  FFMA R3, R0, R9, RZ ;  /* 0x0000000900037223 */ /* 0x000fc800000000ff */
[----:B------:R-:W-:-:S04]  /*15b0*/  FFMA R6, -R14, R3, R9 ;  /* 0x000000030e067223 */ /* 0x000fc80000000109 */
[----:B------:R-:W-:Y:S01]  /*15c0*/  FFMA R0, R0, R6, R3 ;  /* 0x0000000600007223 */ /* 0x000fe20000000003 */
[----:B0-----:R-:W-:Y:S06]  /*15d0*/  @!P0 BRA `(.L_x_25) ;  /* 0x0000000000108947 */ /* 0x001fec0003800000 */
[----:B------:R-:W-:Y:S01]  /*15e0*/  IMAD.MOV.U32 R3, RZ, RZ, R9 ;  /* 0x000000ffff037224 */ /* 0x000fe200078e0009 */
[----:B------:R-:W-:Y:S02]  /*15f0*/  MOV R0, R14 ;  /* 0x0000000e00007202 */ /* 0x000fe40000000f00 */
[----:B------:R-:W-:-:S07]  /*1600*/  MOV R6, 0x1620 ;  /* 0x0000162000067802 */ /* 0x000fce0000000f00 */
[----:B------:R-:W-:Y:S05]  /*1610*/  CALL.REL.NOINC `($__internal_0_$__cuda_sm3x_div_rn_noftz_f32_slowpath) ;  /* 0x0000000c00ac7944 */ /* 0x000fea0003c00000 */
.L_x_25:
[----:B------:R-:W-:Y:S05]  /*1620*/  BSYNC.RECONVERGENT B3 ;  /* 0x0000000000037941 */ /* 0x000fea0003800200 */
.L_x_24:
[----:B------:R-:W-:-:S05]  /*1630*/  IMAD R11, R4, 0x4, R11 ;  /* 0x00000004040b7824 */ /* 0x000fca00078e020b */
[----:B------:R4:W-:Y:S02]  /*1640*/  STS [R11+-0x4], R0 ;  /* 0xfffffc000b007388 */ /* 0x0009e40000000800 */
.L_x_21:
[----:B------:R-:W-:Y:S05]  /*1650*/  BSYNC.RECONVERGENT B2 ;  /* 0x0000000000027941 */ /* 0x000fea0003800200 */
.L_x_20:
[----:B------:R-:W5:Y:S02]  /*1660*/  LDCU UR7, c[0x0][0x3b0] ;  /* 0x00007600ff0777ac */ /* 0x000f640008000800 */
[----:B-----5:R-:W-:-:S09]  /*1670*/  UISETP.GE.AND UP0, UPT, UR7, 0x1, UPT ;  /* 0x000000010700788c */ /* 0x020fd2000bf06270 */
[----:B------:R-:W-:Y:S05]  /*1680*/  BRA.U !UP0, `(.L_x_26) ;  /* 0x0000000d085c7547 */ /* 0x000fea000b800000 */
[----:B------:R-:W-:Y:S01]  /*1690*/  UISETP.NE.AND UP0, UPT, UR7, 0x1, UPT ;  /* 0x000000010700788c */ /* 0x000fe2000bf05270 */
[----:B------:R-:W-:-:S08]  /*16a0*/  UMOV UR8, 0x2 ;  /* 0x0000000200087882 */ /* 0x000fd00000000000 */
[----:B------:R-:W-:Y:S05]  /*16b0*/  BRA.U !UP0, `(.L_x_27) ;  /* 0x0000000908387547 */ /* 0x000fea000b800000 */
[----:B------:R-:W-:Y:S01]  /*16c0*/  ULOP3.LUT UR7, UR7, 0x7ffffffe, URZ, 0xc0, !UPT ;  /* 0x7ffffffe07077892 */ /* 0x000fe2000f8ec0ff */
[----:B------:R-:W-:-:S03]  /*16d0*/  UMOV UR8, 0x2 ;  /* 0x0000000200087882 */ /* 0x000fc60000000000 */
[----:B------:R-:W-:-:S12]  /*16e0*/  UIADD3 UR7, UPT, UPT, -UR7, URZ, URZ ;  /* 0x000000ff07077290 */ /* 0x000fd8000fffe1ff */
.L_x_42:
[----:B------:R-:W-:Y:S01]  /*16f0*/  BAR.SYNC.DEFER_BLOCKING 0x0 ;  /* 0x0000000000007b1d */ /* 0x000fe20000010000 */
[----:B------:R-:W-:Y:S01]  /*1700*/  ISETP.GE.AND P0, PT, R7, UR8, PT ;  /* 0x0000000807007c0c */ /* 0x000fe2000bf06270 */
[----:B------:R-:W-:Y:S01]  /*1710*/  UIADD3 UR7, UPT, UPT, UR7, 0x2, URZ ;  /* 0x0000000207077890 */ /* 0x000fe2000fffe0ff */
[--C-:B------:R-:W-:Y:S01]  /*1720*/  IMAD.MOV.U32 R2, RZ, RZ, R4.reuse ;  /* 0x000000ffff027224 */ /* 0x100fe200078e0004 */
[----:B-1-3--:R-:W-:Y:S02]  /*1730*/  SHF.R.S32.HI R12, RZ, 0x1, R4 ;  /* 0x00000001ff0c7819 */ /* 0x00afe40000011404 */
[----:B------:R-:W-:Y:S01]  /*1740*/  UISETP.NE.AND UP0, UPT, UR7, URZ, UPT ;  /* 0x000000ff0700728c */ /* 0x000fe2000bf05270 */
[----:B------:R-:W-:Y:S07]  /*1750*/  BSSY.RECONVERGENT B2, `(.L_x_28) ;  /* 0x000003e000027945 */ /* 0x000fee0003800200 */
[----:B0-----:R-:W-:Y:S05]  /*1760*/  @P0 BRA `(.L_x_29) ;  /* 0x0000000000f00947 */ /* 0x001fea0003800000 */
[----:B0-----:R-:W-:-:S05]  /*1770*/  IMAD R3, R7, R4, RZ ;  /* 0x0000000407037224 */ /* 0x001fca00078e02ff */
[----:B------:R-:W-:Y:S02]  /*1780*/  ISETP.NE.AND P0, PT, R3, RZ, PT ;  /* 0x000000ff0300720c */ /* 0x000fe40003f05270 */
[----:B----4-:R-:W-:-:S11]  /*1790*/  IADD3 R11, PT, PT, R12, R3, RZ ;  /* 0x000000030c0b7210 */ /* 0x010fd60007ffe0ff */
[----:B------:R-:W-:Y:S05]  /*17a0*/  @P0 BRA `(.L_x_30) ;  /* 0x0000000000680947 */ /* 0x000fea0003800000 */
[C---:B--2---:R-:W-:Y:S01]  /*17b0*/  LEA R9, R11.reuse, UR9, 0x2 ;  /* 0x000000090b097c11 */ /* 0x044fe2000f8e10ff */
[----:B------:R-:W-:Y:S01]  /*17c0*/  IMAD.IADD R3, R12, 0x1, R11 ;  /* 0x000000010c037824 */ /* 0x000fe200078e020b */
[C---:B------:R-:W-:Y:S01]  /*17d0*/  LEA R0, R11.reuse, UR11, 0x2 ;  /* 0x0000000b0b007c11 */ /* 0x040fe2000f8e10ff */
[----:B------:R-:W-:Y:S01]  /*17e0*/  BSSY.RECONVERGENT B3, `(.L_x_31) ;  /* 0x0000013000037945 */ /* 0x000fe20003800200 */
[----:B------:R-:W-:Y:S01]  /*17f0*/  LEA R6, R11, UR10, 0x2 ;  /* 0x0000000a0b067c11 */ /* 0x000fe2000f8e10ff */
[----:B------:R-:W0:Y:S01]  /*1800*/  LDS R14, [R9+-0x4] ;  /* 0xfffffc00090e7984 */ /* 0x000e220000000800 */
[----:B------:R-:W-:-:S03]  /*1810*/  LEA R8, R3, UR6, 0x2 ;  /* 0x0000000603087c11 */ /* 0x000fc6000f8e10ff */
[----:B------:R-:W-:Y:S04]  /*1820*/  LDS R0, [R0+-0x4] ;  /* 0xfffffc0000007984 */ /* 0x000fe80000000800 */
[----:B------:R-:W-:Y:S04]  /*1830*/  LDS R3, [R6+-0x4] ;  /* 0xfffffc0006037984 */ /* 0x000fe80000000800 */
[----:B------:R-:W1:Y:S01]  /*1840*/  LDS R8, [R8+-0x4] ;  /* 0xfffffc0008087984 */ /* 0x000e620000000800 */
[----:B0-----:R-:W0:Y:S01]  /*1850*/  MUFU.RCP R10, R14 ;  /* 0x0000000e000a7308 */ /* 0x001e220000001000 */
[----:B-1----:R-:W-:-:S07]  /*1860*/  FFMA R3, -R3, R8, R0 ;  /* 0x0000000803037223 */ /* 0x002fce0000000100 */
        /* <DEDUP_REMOVED lines=10> */
.L_x_32:
[----:B------:R-:W-:Y:S05]  /*1910*/  BSYNC.RECONVERGENT B3 ;  /* 0x0000000000037941 */ /* 0x000fea0003800200 */
.L_x_31:
[----:B------:R-:W-:-:S05]  /*1920*/  LEA R11, R11, UR6, 0x2 ;  /* 0x000000060b0b7c11 */ /* 0x000fca000f8e10ff */
[----:B------:R1:W-:Y:S01]  /*1930*/  STS [R11+-0x4], R0 ;  /* 0xfffffc000b007388 */ /* 0x0003e20000000800 */
[----:B------:R-:W-:Y:S05]  /*1940*/  BRA `(.L_x_29) ;  /* 0x0000000000787947 */ /* 0x000fea0003800000 */
.L_x_30:
[C---:B------:R-:W-:Y:S01]  /*1950*/  LEA R16, R11.reuse, UR9, 0x2 ;  /* 0x000000090b107c11 */ /* 0x040fe2000f8e10ff */
[----:B------:R-:W-:Y:S01]  /*1960*/  BSSY.RECONVERGENT B3, `(.L_x_33) ;  /* 0x000001a000037945 */ /* 0x000fe20003800200 */
[----:B------:R-:W-:Y:S02]  /*1970*/  IADD3 R8, PT, PT, R12, R11, RZ ;  /* 0x0000000b0c087210 */ /* 0x000fe40007ffe0ff */
[C---:B------:R-:W-:Y:S02]  /*1980*/  LEA R13, R11.reuse, UR11, 0x2 ;  /* 0x0000000b0b0d7c11 */ /* 0x040fe4000f8e10ff */
[----:B------:R-:W0:Y:S01]  /*1990*/  LDS R16, [R16+-0x4] ;  /* 0xfffffc0010107984 */ /* 0x000e220000000800 */
[----:B------:R-:W-:Y:S02]  /*19a0*/  LEA R6, R11, UR5, 0x2 ;  /* 0x000000050b067c11 */ /* 0x000fe4000f8e10ff */
[----:B--2---:R-:W-:Y:S01]  /*19b0*/  LEA R10, R3, UR6, 0x2 ;  /* 0x00000006030a7c11 */ /* 0x004fe2000f8e10ff */
[----:B------:R-:W-:Y:S01]  /*19c0*/  LDS R0, [R13+-0x4] ;  /* 0xfffffc000d007984 */ /* 0x000fe20000000800 */
[----:B------:R-:W-:-:S02]  /*19d0*/  LEA R14, R11, UR10, 0x2 ;  /* 0x0000000a0b0e7c11 */ /* 0x000fc4000f8e10ff */
[----:B------:R-:W-:Y:S01]  /*19e0*/  LEA R15, R8, UR6, 0x2 ;  /* 0x00000006080f7c11 */ /* 0x000fe2000f8e10ff */
[----:B------:R-:W-:Y:S04]  /*19f0*/  LDS R3, [R6+-0x4] ;  /* 0xfffffc0006037984 */ /* 0x000fe80000000800 */
[----:B------:R-:W1:Y:S04]  /*1a00*/  LDS R8, [R10+-0x4] ;  /* 0xfffffc000a087984 */ /* 0x000e680000000800 */
[----:B------:R-:W-:Y:S04]  /*1a10*/  LDS R14, [R14+-0x4] ;  /* 0xfffffc000e0e7984 */ /* 0x000fe80000000800 */
[----:B------:R-:W2:Y:S01]  /*1a20*/  LDS R9, [R15+-0x4] ;  /* 0xfffffc000f097984 */ /* 0x000ea20000000800 */
[----:B0-----:R-:W0:Y:S01]  /*1a30*/  MUFU.RCP R11, R16 ;  /* 0x00000010000b7308 */ /* 0x001e220000001000 */
[----:B-1----:R-:W-:Y:S01]  /*1a40*/  FFMA R3, -R3, R8, R0 ;  /* 0x0000000803037223 */ /* 0x002fe20000000100 */
[----:B0-----:R-:W-:-:S03]  /*1a50*/  FFMA R0, -R16, R11, 1 ;  /* 0x3f80000010007423 */ /* 0x001fc6000000010b */
[----:B--2---:R-:W-:Y:S01]  /*1a60*/  FFMA R3, -R14, R9, R3 ;  /* 0x000000090e037223 */ /* 0x004fe20000000103 */
[----:B------:R-:W-:-:S03]  /*1a70*/  FFMA R0, R11, R0, R11 ;  /* 0x000000000b007223 */ /* 0x000fc6000000000b */
[----:B------:R-:W0:Y:S01]  /*1a80*/  FCHK P0, R3, R16 ;  /* 0x0000001003007302 */ /* 0x000e220000000000 */
[----:B------:R-:W-:-:S04]  /*1a90*/  FFMA R9, R3, R0, RZ ;  /* 0x0000000003097223 */ /* 0x000fc800000000ff */
[----:B------:R-:W-:-:S04]  /*1aa0*/  FFMA R6, -R16, R9, R3 ;  /* 0x0000000910067223 */ /* 0x000fc80000000103 */
[----:B------:R-:W-:Y:S01]  /*1ab0*/  FFMA R0, R0, R6, R9 ;  /* 0x0000000600007223 */ /* 0x000fe20000000009 */
[----:B0-----:R-:W-:Y:S06]  /*1ac0*/  @!P0 BRA `(.L_x_34) ;  /* 0x00000000000c8947 */ /* 0x001fec0003800000 */
[----:B------:R-:W-:Y:S01]  /*1ad0*/  IMAD.MOV.U32 R0, RZ, RZ, R16 ;  /* 0x000000ffff007224 */ /* 0x000fe200078e0010 */
[----:B------:R-:W-:-:S07]  /*1ae0*/  MOV R6, 0x1b00 ;  /* 0x00001b0000067802 */ /* 0x000fce0000000f00 */
[----:B------:R-:W-:Y:S05]  /*1af0*/  CALL.REL.NOINC `($__internal_0_$__cuda_sm3x_div_rn_noftz_f32_slowpath) ;  /* 0x0000000800747944 */ /* 0x000fea0003c00000 */
.L_x_34:
[----:B------:R-:W-:Y:S05]  /*1b00*/  BSYNC.RECONVERGENT B3 ;  /* 0x0000000000037941 */ /* 0x000fea0003800200 */
.L_x_33:
[----:B------:R-:W-:-:S05]  /*1b10*/  IMAD R3, R12, 0x4, R10 ;  /* 0x000000040c037824 */ /* 0x000fca00078e020a */
[----:B------:R3:W-:Y:S02]  /*1b20*/  STS [R3+-0x4], R0 ;  /* 0xfffffc0003007388 */ /* 0x0007e40000000800 */
.L_x_29:
[----:B------:R-:W-:Y:S05]  /*1b30*/  BSYNC.RECONVERGENT B2 ;  /* 0x0000000000027941 */ /* 0x000fea0003800200 */
.L_x_28:
[----:B------:R-:W-:Y:S01]  /*1b40*/  USHF.L.U32 UR12, UR8, 0x1, URZ ;  /* 0x00000001080c7899 */ /* 0x000fe200080006ff */
[----:B------:R-:W-:Y:S01]  /*1b50*/  BAR.SYNC.DEFER_BLOCKING 0x0 ;  /* 0x0000000000007b1d */ /* 0x000fe20000010000 */
[----:B------:R-:W-:-:S04]  /*1b60*/  SHF.R.S32.HI R4, RZ, 0x2, R4 ;  /* 0x00000002ff047819 */ /* 0x000fc80000011404 */
[----:B------:R-:W-:Y:S01]  /*1b70*/  ISETP.GE.AND P0, PT, R7, UR12, PT ;  /* 0x0000000c07007c0c */ /* 0x000fe2000bf06270 */
[----:B------:R-:W-:-:S12]  /*1b80*/  BSSY.RECONVERGENT B2, `(.L_x_35) ;  /* 0x000003f000027945 */ /* 0x000fd80003800200 */
[----:B------:R-:W-:Y:S05]  /*1b90*/  @P0 BRA `(.L_x_36) ;  /* 0x0000000000f40947 */ /* 0x000fea0003800000 */
[----:B0--3--:R-:W-:-:S05]  /*1ba0*/  IMAD R3, R12, R7, RZ ;  /* 0x000000070c037224 */ /* 0x009fca00078e02ff */
[----:B------:R-:W-:Y:S02]  /*1bb0*/  ISETP.NE.AND P0, PT, R3, RZ, PT ;  /* 0x000000ff0300720c */ /* 0x000fe40003f05270 */
[----:B-1--4-:R-:W-:-:S11]  /*1bc0*/  IADD3 R11, PT, PT, R4, R3, RZ ;  /* 0x00000003040b7210 */ /* 0x012fd60007ffe0ff */
[----:B------:R-:W-:Y:S05]  /*1bd0*/  @!P0 BRA `(.L_x_37) ;  /* 0x0000000000808947 */ /* 0x000fea0003800000 */
[C---:B------:R-:W-:Y:S01]  /*1be0*/  LEA R13, R11.reuse, UR9, 0x2 ;  /* 0x000000090b0d7c11 */ /* 0x040fe2000f8e10ff */
[----:B------:R-:W-:Y:S01]  /*1bf0*/  IMAD.IADD R8, R4, 0x1, R11 ;  /* 0x0000000104087824 */ /* 0x000fe200078e020b */
[C---:B------:R-:W-:Y:S01]  /*1c00*/  LEA R0, R11.reuse, UR11, 0x2 ;  /* 0x0000000b0b007c11 */ /* 0x040fe2000f8e10ff */
[----:B------:R-:W-:Y:S01]  /*1c10*/  BSSY.RECONVERGENT B3, `(.L_x_38) ;  /* 0x0000018000037945 */ /* 0x000fe20003800200 */
[----:B------:R-:W-:Y:S01]  /*1c20*/  LEA R6, R11, UR5, 0x2 ;  /* 0x000000050b067c11 */ /* 0x000fe2000f8e10ff */
[----:B------:R-:W0:Y:S01]  /*1c30*/  LDS R14, [R13+-0x4] ;  /* 0xfffffc000d0e7984 */ /* 0x000e220000000800 */
[----:B--2---:R-:W-:Y:S02]  /*1c40*/  LEA R10, R3, UR6, 0x2 ;  /* 0x00000006030a7c11 */ /* 0x004fe4000f8e10ff */
[----:B------:R-:W-:Y:S01]  /*1c50*/  LEA R9, R8, UR6, 0x2 ;  /* 0x0000000608097c11 */ /* 0x000fe2000f8e10ff */
[----:B------:R-:W-:Y:S01]  /*1c60*/  LDS R0, [R0+-0x4] ;  /* 0xfffffc0000007984 */ /* 0x000fe20000000800 */
[----:B------:R-:W-:-:S03]  /*1c70*/  LEA R11, R11, UR10, 0x2 ;  /* 0x0000000a0b0b7c11 */ /* 0x000fc6000f8e10ff */
        /* <DEDUP_REMOVED lines=17> */
.L_x_39:
[----:B------:R-:W-:Y:S05]  /*1d90*/  BSYNC.RECONVERGENT B3 ;  /* 0x0000000000037941 */ /* 0x000fea0003800200 */
.L_x_38:
[----:B------:R-:W-:-:S04]  /*1da0*/  LOP3.LUT R3, R2, 0xfffffffc, RZ, 0xc0, !PT ;  /* 0xfffffffc02037812 */ /* 0x000fc800078ec0ff */
[----:B------:R-:W-:-:S05]  /*1db0*/  IADD3 R3, PT, PT, R10, R3, RZ ;  /* 0x000000030a037210 */ /* 0x000fca0007ffe0ff */
[----:B------:R0:W-:Y:S01]  /*1dc0*/  STS [R3+-0x4], R0 ;  /* 0xfffffc0003007388 */ /* 0x0001e20000000800 */
[----:B------:R-:W-:Y:S05]  /*1dd0*/  BRA `(.L_x_36) ;  /* 0x0000000000647947 */ /* 0x000fea0003800000 */
.L_x_37:
[C---:B------:R-:W-:Y:S01]  /*1de0*/  LEA R8, R11.reuse, UR9, 0x2 ;  /* 0x000000090b087c11 */ /* 0x040fe2000f8e10ff */
[----:B------:R-:W-:Y:S01]  /*1df0*/  IMAD.IADD R0, R4, 0x1, R11 ;  /* 0x0000000104007824 */ /* 0x000fe200078e020b */
[C---:B--2---:R-:W-:Y:S01]  /*1e00*/  LEA R10, R11.reuse, UR11, 0x2 ;  /* 0x0000000b0b0a7c11 */ /* 0x044fe2000f8e10ff */
[----:B------:R-:W-:Y:S01]  /*1e10*/  BSSY.RECONVERGENT B3, `(.L_x_40) ;  /* 0x0000013000037945 */ /* 0x000fe20003800200 */
[----:B------:R-:W-:Y:S02]  /*1e20*/  LEA R12, R11, UR10, 0x2 ;  /* 0x0000000a0b0c7c11 */ /* 0x000fe4000f8e10ff */
        /* <DEDUP_REMOVED lines=17> */
.L_x_41:
[----:B------:R-:W-:Y:S05]  /*1f40*/  BSYNC.RECONVERGENT B3 ;  /* 0x0000000000037941 */ /* 0x000fea0003800200 */
.L_x_40:
[----:B------:R-:W-:-:S05]  /*1f50*/  LEA R11, R11, UR6, 0x2 ;  /* 0x000000060b0b7c11 */ /* 0x000fca000f8e10ff */
[----:B------:R0:W-:Y:S02]  /*1f60*/  STS [R11+-0x4], R0 ;  /* 0xfffffc000b007388 */ /* 0x0001e40000000800 */
.L_x_36:
[----:B------:R-:W-:Y:S05]  /*1f70*/  BSYNC.RECONVERGENT B2 ;  /* 0x0000000000027941 */ /* 0x000fea0003800200 */
.L_x_35:
[----:B------:R-:W-:Y:S01]  /*1f80*/  USHF.L.U32 UR8, UR8, 0x2, URZ ;  /* 0x0000000208087899 */ /* 0x000fe200080006ff */
[----:B------:R-:W-:Y:S11]  /*1f90*/  BRA.U UP0, `(.L_x_42) ;  /* 0xfffffff500d47547 */ /* 0x000ff6000b83ffff */
.L_x_27:
[----:B------:R-:W5:Y:S02]  /*1fa0*/  LDCU UR7, c[0x0][0x3b0] ;  /* 0x00007600ff0777ac */ /* 0x000f640008000800 */
[----:B-----5:R-:W-:-:S04]  /*1fb0*/  ULOP3.LUT UR7, UR7, 0x1, URZ, 0xc0, !UPT ;  /* 0x0000000107077892 */ /* 0x020fc8000f8ec0ff */
[----:B------:R-:W-:-:S09]  /*1fc0*/  UISETP.NE.U32.AND UP0, UPT, UR7, 0x1, UPT ;  /* 0x000000010700788c */ /* 0x000fd2000bf05070 */
[----:B------:R-:W-:Y:S05]  /*1fd0*/  BRA.U UP0, `(.L_x_26) ;  /* 0x0000000500087547 */ /* 0x000fea000b800000 */
[----:B------:R-:W-:Y:S01]  /*1fe0*/  BAR.SYNC.DEFER_BLOCKING 0x0 ;  /* 0x0000000000007b1d */ /* 0x000fe20000010000 */
[----:B------:R-:W-:-:S05]  /*1ff0*/  ISETP.GE.AND P0, PT, R7, UR8, PT ;  /* 0x0000000807007c0c */ /* 0x000fca000bf06270 */
[----:B------:R-:W-:Y:S08]  /*2000*/  BSSY.RECONVERGENT B2, `(.L_x_26) ;  /* 0x000003f000027945 */ /* 0x000ff00003800200 */
[----:B------:R-:W-:Y:S05]  /*2010*/  @P0 BRA `(.L_x_43) ;  /* 0x0000000000f40947 */ /* 0x000fea0003800000 */
[----:B------:R-:W-:Y:S01]  /*2020*/  IMAD R2, R7, R4, RZ ;  /* 0x0000000407027224 */ /* 0x000fe200078e02ff */
[----:B01--4-:R-:W-:-:S04]  /*2030*/  SHF.R.S32.HI R11, RZ, 0x1, R4 ;  /* 0x00000001ff0b7819 */ /* 0x013fc80000011404 */
[----:B------:R-:W-:Y:S02]  /*2040*/  ISETP.NE.AND P0, PT, R2, RZ, PT ;  /* 0x000000ff0200720c */ /* 0x000fe40003f05270 */
[----:B------:R-:W-:-:S11]  /*2050*/  IADD3 R4, PT, PT, R11, R2, RZ ;  /* 0x000000020b047210 */ /* 0x000fd60007ffe0ff */
[----:B------:R-:W-:Y:S05]  /*2060*/  @!P0 BRA `(.L_x_44) ;  /* 0x00000000007c8947 */ /* 0x000fea0003800000 */
[C---:B--2---:R-:W-:Y:S01]  /*2070*/  LEA R10, R4.reuse, UR9, 0x2 ;  /* 0x00000009040a7c11 */ /* 0x044fe2000f8e10ff */
[----:B---3--:R-:W-:Y:S01]  /*2080*/  IMAD.IADD R9, R11, 0x1, R4 ;  /* 0x000000010b097824 */ /* 0x008fe200078e0204 */
[C---:B------:R-:W-:Y:S01]  /*2090*/  LEA R0, R4.reuse, UR11, 0x2 ;  /* 0x0000000b04007c11 */ /* 0x040fe2000f8e10ff */
[----:B------:R-:W-:Y:S01]  /*20a0*/  BSSY.RECONVERGENT B3, `(.L_x_45) ;  /* 0x0000018000037945 */ /* 0x000fe20003800200 */
[----:B------:R-:W-:Y:S01]  /*20b0*/  LEA R6, R4, UR5, 0x2 ;  /* 0x0000000504067c11 */ /* 0x000fe2000f8e10ff */
[----:B------:R-:W0:Y:S01]  /*20c0*/  LDS R12, [R10+-0x4] ;  /* 0xfffffc000a0c7984 */ /* 0x000e220000000800 */
[----:B------:R-:W-:Y:S02]  /*20d0*/  LEA R2, R2, UR6, 0x2 ;  /* 0x0000000602027c11 */ /* 0x000fe4000f8e10ff */
        /* <DEDUP_REMOVED lines=20> */
.L_x_46:
[----:B------:R-:W-:Y:S05]  /*2220*/  BSYNC.RECONVERGENT B3 ;  /* 0x0000000000037941 */ /* 0x000fea0003800200 */
.L_x_45:
[----:B------:R-:W-:-:S05]  /*2230*/  LEA R11, R11, R2, 0x2 ;  /* 0x000000020b0b7211 */ /* 0x000fca00078e10ff */
[----:B------:R0:W-:Y:S01]  /*2240*/  STS [R11+-0x4], R0 ;  /* 0xfffffc000b007388 */ /* 0x0001e20000000800 */
[----:B------:R-:W-:Y:S05]  /*2250*/  BRA `(.L_x_43) ;  /* 0x0000000000647947 */ /* 0x000fea0003800000 */
.L_x_44:
[C---:B------:R-:W-:Y:S01]  /*2260*/  LEA R8, R4.reuse, UR9, 0x2 ;  /* 0x0000000904087c11 */ /* 0x040fe2000f8e10ff */
[----:B---3--:R-:W-:Y:S01]  /*2270*/  IMAD.IADD R0, R11, 0x1, R4 ;  /* 0x000000010b007824 */ /* 0x008fe200078e0204 */
        /* <DEDUP_REMOVED lines=20> */
.L_x_48:
[----:B------:R-:W-:Y:S05]  /*23c0*/  BSYNC.RECONVERGENT B3 ;  /* 0x0000000000037941 */ /* 0x000fea0003800200 */
.L_x_47:
[----:B------:R-:W-:-:S05]  /*23d0*/  LEA R3, R4, UR6, 0x2 ;  /* 0x0000000604037c11 */ /* 0x000fca000f8e10ff */
[----:B------:R0:W-:Y:S02]  /*23e0*/  STS [R3+-0x4], R0 ;  /* 0xfffffc0003007388 */ /* 0x0001e40000000800 */
.L_x_43:
[----:B------:R-:W-:Y:S05]  /*23f0*/  BSYNC.RECONVERGENT B2 ;  /* 0x0000000000027941 */ /* 0x000fea0003800200 */
.L_x_26:
[----:B------:R-:W-:Y:S01]  /*2400*/  BAR.SYNC.DEFER_BLOCKING 0x0 ;  /* 0x0000000000007b1d */ /* 0x000fe20000010000 */
[----:B------:R-:W-:Y:S02]  /*2410*/  LEA R7, R7, UR6, 0x2 ;  /* 0x0000000607077c11 */ /* 0x000fe4000f8e10ff */
[----:B01-34-:R-:W-:-:S05]  /*2420*/  MOV R0, UR4 ;  /* 0x0000000400007c02 */ /* 0x01bfca0008000f00 */
[----:B------:R-:W0:Y:S01]  /*2430*/  LDC.64 R2, c[0x0][0x3a0] ;  /* 0x0000e800ff027b82 */ /* 0x000e220000000a00 */
[----:B------:R-:W-:Y:S02]  /*2440*/  IMAD R0, R0, 0x4, R7 ;  /* 0x0000000400007824 */ /* 0x000fe400078e0207 */
[----:B------:R-:W1:Y:S04]  /*2450*/  LDS R7, [R7] ;  /* 0x0000000007077984 */ /* 0x000e680000000800 */
[----:B--2---:R-:W2:Y:S01]  /*2460*/  LDS R9, [R0] ;  /* 0x0000000000097984 */ /* 0x004ea20000000800 */
[----:B0-----:R-:W-:-:S04]  /*2470*/  IMAD.WIDE R2, R5, 0x4, R2 ;  /* 0x0000000405027825 */ /* 0x001fc800078e0202 */
[----:B------:R-:W-:-:S04]  /*2480*/  IMAD.U32 R5, RZ, RZ, UR4 ;  /* 0x00000004ff057e24 */ /* 0x000fc8000f8e00ff */
[----:B------:R-:W-:Y:S01]  /*2490*/  IMAD.WIDE R4, R5, 0x4, R2 ;  /* 0x0000000405047825 */ /* 0x000fe200078e0202 */
[----:B-1----:R-:W-:Y:S04]  /*24a0*/  STG.E desc[UR14][R2.64], R7 ;  /* 0x0000000702007986 */ /* 0x002fe8000c10190e */
[----:B--2---:R-:W-:Y:S01]  /*24b0*/  STG.E desc[UR14][R4.64], R9 ;  /* 0x0000000904007986 */ /* 0x004fe2000c10190e */
[----:B------:R-:W-:Y:S05]  /*24c0*/  EXIT ;  /* 0x000000000000794d */ /* 0x000fea0003800000 */
        .weak           $__internal_0_$__cuda_sm3x_div_rn_noftz_f32_slowpath
        .type           $__internal_0_$__cuda_sm3x_div_rn_noftz_f32_slowpath,@function
        .size           $__internal_0_$__cuda_sm3x_div_rn_noftz_f32_slowpath,(.L_x_110 - $__internal_0_$__cuda_sm3x_div_rn_noftz_f32_slowpath)
$__internal_0_$__cuda_sm3x_div_rn_noftz_f32_slowpath:
[----:B------:R-:W-:Y:S01]  /*24d0*/  SHF.R.U32.HI R8, RZ, 0x17, R0 ;  /* 0x00000017ff087819 */ /* 0x000fe20000011600 */
[----:B------:R-:W-:Y:S01]  /*24e0*/  BSSY.RECONVERGENT B0, `(.L_x_49) ;  /* 0x0000062000007945 */ /* 0x000fe20003800200 */
[----:B------:R-:W-:Y:S02]  /*24f0*/  SHF.R.U32.HI R17, RZ, 0x17, R3 ;  /* 0x00000017ff117819 */ /* 0x000fe40000011603 */
[----:B------:R-:W-:Y:S02]  /*2500*/  LOP3.LUT R8, R8, 0xff, RZ, 0xc0, !PT ;  /* 0x000000ff08087812 */ /* 0x000fe400078ec0ff */
[----:B------:R-:W-:Y:S02]  /*2510*/  LOP3.LUT R17, R17, 0xff, RZ, 0xc0, !PT ;  /* 0x000000ff11117812 */ /* 0x000fe400078ec0ff */
[----:B------:R-:W-:-:S03]  /*2520*/  IADD3 R18, PT, PT, R8, -0x1, RZ ;  /* 0xffffffff08127810 */ /* 0x000fc60007ffe0ff */
[----:B------:R-:W-:Y:S01]  /*2530*/  VIADD R19, R17, 0xffffffff ;  /* 0xffffffff11137836 */ /* 0x000fe20000000000 */
[----:B------:R-:W-:-:S04]  /*2540*/  ISETP.GT.U32.AND P0, PT, R18, 0xfd, PT ;  /* 0x000000fd1200780c */ /* 0x000fc80003f04070 */
[----:B------:R-:W-:-:S13]  /*2550*/  ISETP.GT.U32.OR P0, PT, R19, 0xfd, P0 ;  /* 0x000000fd1300780c */ /* 0x000fda0000704470 */
[----:B------:R-:W-:Y:S01]  /*2560*/  @!P0 IMAD.MOV.U32 R9, RZ, RZ, RZ ;  /* 0x000000ffff098224 */ /* 0x000fe200078e00ff */
[----:B------:R-:W-:Y:S06]  /*2570*/  @!P0 BRA `(.L_x_50) ;  /* 0x00000000005c8947 */ /* 0x000fec0003800000 */
[----:B------:R-:W-:Y:S02]  /*2580*/  FSETP.GTU.FTZ.AND P0, PT, |R3|, +INF , PT ;  /* 0x7f8000000300780b */ /* 0x000fe40003f1c200 */
[----:B------:R-:W-:-:S04]  /*2590*/  FSETP.GTU.FTZ.AND P1, PT, |R0|, +INF , PT ;  /* 0x7f8000000000780b */ /* 0x000fc80003f3c200 */
[----:B------:R-:W-:-:S13]  /*25a0*/  PLOP3.LUT P0, PT, P0, P1, PT, 0xf8, 0x8f ;  /* 0x00000000008f781c */ /* 0x000fda0000703f70 */
[----:B------:R-:W-:Y:S05]  /*25b0*/  @P0 BRA `(.L_x_51) ;  /* 0x00000004004c0947 */ /* 0x000fea0003800000 */
[----:B------:R-:W-:-:S13]  /*25c0*/  LOP3.LUT P0, RZ, R0, 0x7fffffff, R3, 0xc8, !PT ;  /* 0x7fffffff00ff7812 */ /* 0x000fda000780c803 */
[----:B------:R-:W-:Y:S05]  /*25d0*/  @!P0 BRA `(.L_x_52) ;  /* 0x00000004003c8947 */ /* 0x000fea0003800000 */
[C---:B------:R-:W-:Y:S02]  /*25e0*/  FSETP.NEU.FTZ.AND P2, PT, |R3|.reuse, +INF , PT ;  /* 0x7f8000000300780b */ /* 0x040fe40003f5d200 */
[----:B------:R-:W-:Y:S02]  /*25f0*/  FSETP.NEU.FTZ.AND P1, PT, |R0|, +INF , PT ;  /* 0x7f8000000000780b */ /* 0x000fe40003f3d200 */
[----:B------:R-:W-:-:S11]  /*2600*/  FSETP.NEU.FTZ.AND P0, PT, |R3|, +INF , PT ;  /* 0x7f8000000300780b */ /* 0x000fd60003f1d200 */
[----:B------:R-:W-:Y:S05]  /*2610*/  @!P1 BRA !P2, `(.L_x_52) ;  /* 0x00000004002c9947 */ /* 0x000fea0005000000 */
[----:B------:R-:W-:-:S04]  /*2620*/  LOP3.LUT P2, RZ, R3, 0x7fffffff, RZ, 0xc0, !PT ;  /* 0x7fffffff03ff7812 */ /* 0x000fc8000784c0ff */
[----:B------:R-:W-:-:S13]  /*2630*/  PLOP3.LUT P1, PT, P1, P2, PT, 0x2f, 0xf2 ;  /* 0x0000000000f2781c */ /* 0x000fda0000f24577 */
[----:B------:R-:W-:Y:S05]  /*2640*/  @P1 BRA `(.L_x_53) ;  /* 0x0000000400181947 */ /* 0x000fea0003800000 */
[----:B------:R-:W-:-:S04]  /*2650*/  LOP3.LUT P1, RZ, R0, 0x7fffffff, RZ, 0xc0, !PT ;  /* 0x7fffffff00ff7812 */ /* 0x000fc8000782c0ff */
[----:B------:R-:W-:-:S13]  /*2660*/  PLOP3.LUT P0, PT, P0, P1, PT, 0x2f, 0xf2 ;  /* 0x0000000000f2781c */ /* 0x000fda0000702577 */
[----:B------:R-:W-:Y:S05]  /*2670*/  @P0 BRA `(.L_x_54) ;  /* 0x0000000400000947 */ /* 0x000fea0003800000 */
[----:B------:R-:W-:Y:S02]  /*2680*/  ISETP.GE.AND P0, PT, R19, RZ, PT ;  /* 0x000000ff1300720c */ /* 0x000fe40003f06270 */
[----:B------:R-:W-:-:S11]  /*2690*/  ISETP.GE.AND P1, PT, R18, RZ, PT ;  /* 0x000000ff1200720c */ /* 0x000fd60003f26270 */
[----:B------:R-:W-:Y:S01]  /*26a0*/  @P0 MOV R9, RZ ;  /* 0x000000ff00090202 */ /* 0x000fe20000000f00 */
[----:B------:R-:W-:Y:S02]  /*26b0*/  @!P0 IMAD.MOV.U32 R9, RZ, RZ, -0x40 ;  /* 0xffffffc0ff098424 */ /* 0x000fe400078e00ff */
[----:B------:R-:W-:Y:S01]  /*26c0*/  @!P0 FFMA R3, R3, 1.84467440737095516160e+19, RZ ;  /* 0x5f80000003038823 */ /* 0x000fe200000000ff */
[----:B------:R-:W-:Y:S01]  /*26d0*/  @!P1 FFMA R0, R0, 1.84467440737095516160e+19, RZ ;  /* 0x5f80000000009823 */ /* 0x000fe200000000ff */
[----:B------:R-:W-:-:S07]  /*26e0*/  @!P1 VIADD R9, R9, 0x40 ;  /* 0x0000004009099836 */ /* 0x000fce0000000000 */
.L_x_50:
[----:B------:R-:W-:Y:S01]  /*26f0*/  LEA R19, R8, 0xc0800000, 0x17 ;  /* 0xc080000008137811 */ /* 0x000fe200078eb8ff */
[----:B------:R-:W-:Y:S01]  /*2700*/  VIADD R17, R17, 0xffffff81 ;  /* 0xffffff8111117836 */ /* 0x000fe20000000000 */
[----:B------:R-:W-:Y:S02]  /*2710*/  BSSY.RECONVERGENT B1, `(.L_x_55) ;  /* 0x0000035000017945 */ /* 0x000fe40003800200 */
[----:B------:R-:W-:Y:S01]  /*2720*/  IADD3 R20, PT, PT, -R19, R0, RZ ;  /* 0x0000000013147210 */ /* 0x000fe20007ffe1ff */
[C---:B------:R-:W-:Y:S01]  /*2730*/  IMAD R0, R17.reuse, -0x800000, R3 ;  /* 0xff80000011007824 */ /* 0x040fe200078e0203 */
[----:B------:R-:W-:Y:S02]  /*2740*/  IADD3 R8, PT, PT, R17, 0x7f, -R8 ;  /* 0x0000007f11087810 */ /* 0x000fe40007ffe808 */
[----:B------:R-:W0:Y:S01]  /*2750*/  MUFU.RCP R18, R20 ;  /* 0x0000001400127308 */ /* 0x000e220000001000 */
[----:B------:R-:W-:Y:S01]  /*2760*/  FADD.FTZ R19, -R20, -RZ ;  /* 0x800000ff14137221 */ /* 0x000fe20000010100 */
[----:B------:R-:W-:-:S03]  /*2770*/  IADD3 R9, PT, PT, R8, R9, RZ ;  /* 0x0000000908097210 */ /* 0x000fc60007ffe0ff */
[----:B0-----:R-:W-:-:S04]  /*2780*/  FFMA R21, R18, R19, 1 ;  /* 0x3f80000012157423 */ /* 0x001fc80000000013 */
[----:B------:R-:W-:-:S04]  /*2790*/  FFMA R21, R18, R21, R18 ;  /* 0x0000001512157223 */ /* 0x000fc80000000012 */
[----:B------:R-:W-:-:S04]  /*27a0*/  FFMA R18, R0, R21, RZ ;  /* 0x0000001500127223 */ /* 0x000fc800000000ff */
[----:B------:R-:W-:-:S04]  /*27b0*/  FFMA R3, R19, R18, R0 ;  /* 0x0000001213037223 */ /* 0x000fc80000000000 */
[----:B------:R-:W-:-:S04]  /*27c0*/  FFMA R18, R21, R3, R18 ;  /* 0x0000000315127223 */ /* 0x000fc80000000012 */
[----:B------:R-:W-:-:S04]  /*27d0*/  FFMA R19, R19, R18, R0 ;  /* 0x0000001213137223 */ /* 0x000fc80000000000 */
[----:B------:R-:W-:-:S05]  /*27e0*/  FFMA R0, R21, R19, R18 ;  /* 0x0000001315007223 */ /* 0x000fca0000000012 */
[----:B------:R-:W-:-:S04]  /*27f0*/  SHF.R.U32.HI R3, RZ, 0x17, R0 ;  /* 0x00000017ff037819 */ /* 0x000fc80000011600 */
[----:B------:R-:W-:-:S05]  /*2800*/  LOP3.LUT R8, R3, 0xff, RZ, 0xc0, !PT ;  /* 0x000000ff03087812 */ /* 0x000fca00078ec0ff */
[----:B------:R-:W-:-:S05]  /*2810*/  IMAD.IADD R3, R8, 0x1, R9 ;  /* 0x0000000108037824 */ /* 0x000fca00078e0209 */
[----:B------:R-:W-:-:S04]  /*2820*/  IADD3 R8, PT, PT, R3, -0x1, RZ ;  /* 0xffffffff03087810 */ /* 0x000fc80007ffe0ff */
[----:B------:R-:W-:-:S13]  /*2830*/  ISETP.GE.U32.AND P0, PT, R8, 0xfe, PT ;  /* 0x000000fe0800780c */ /* 0x000fda0003f06070 */
[----:B------:R-:W-:Y:S05]  /*2840*/  @!P0 BRA `(.L_x_56) ;  /* 0x0000000000808947 */ /* 0x000fea0003800000 */
[----:B------:R-:W-:-:S13]  /*2850*/  ISETP.GT.AND P0, PT, R3, 0xfe, PT ;  /* 0x000000fe0300780c */ /* 0x000fda0003f04270 */
[----:B------:R-:W-:Y:S05]  /*2860*/  @P0 BRA `(.L_x_57) ;  /* 0x00000000006c0947 */ /* 0x000fea0003800000 */
[----:B------:R-:W-:-:S13]  /*2870*/  ISETP.GE.AND P0, PT, R3, 0x1, PT ;  /* 0x000000010300780c */ /* 0x000fda0003f06270 */
[----:B------:R-:W-:Y:S05]  /*2880*/  @P0 BRA `(.L_x_58) ;  /* 0x0000000000740947 */ /* 0x000fea0003800000 */
[----:B------:R-:W-:Y:S02]  /*2890*/  ISETP.GE.AND P0, PT, R3, -0x18, PT ;  /* 0xffffffe80300780c */ /* 0x000fe40003f06270 */
[----:B------:R-:W-:-:S11]  /*28a0*/  LOP3.LUT R0, R0, 0x80000000, RZ, 0xc0, !PT ;  /* 0x8000000000007812 */ /* 0x000fd600078ec0ff */
[----:B------:R-:W-:Y:S05]  /*28b0*/  @!P0 BRA `(.L_x_58) ;  /* 0x0000000000688947 */ /* 0x000fea0003800000 */
[-CC-:B------:R-:W-:Y:S01]  /*28c0*/  FFMA.RZ R8, R21, R19.reuse, R18.reuse ;  /* 0x0000001315087223 */ /* 0x180fe2000000c012 */
[----:B------:R-:W-:Y:S02]  /*28d0*/  VIADD R17, R3, 0x20 ;  /* 0x0000002003117836 */ /* 0x000fe40000000000 */
[CCC-:B------:R-:W-:Y:S01]  /*28e0*/  FFMA.RP R9, R21.reuse, R19.reuse, R18.reuse ;  /* 0x0000001315097223 */ /* 0x1c0fe20000008012 */
[----:B------:R-:W-:Y:S01]  /*28f0*/  FFMA.RM R18, R21, R19, R18 ;  /* 0x0000001315127223 */ /* 0x000fe20000004012 */
[C---:B------:R-:W-:Y:S02]  /*2900*/  ISETP.NE.AND P2, PT, R3.reuse, RZ, PT ;  /* 0x000000ff0300720c */ /* 0x040fe40003f45270 */
[----:B------:R-:W-:Y:S02]  /*2910*/  LOP3.LUT R8, R8, 0x7fffff, RZ, 0xc0, !PT ;  /* 0x007fffff08087812 */ /* 0x000fe400078ec0ff */
[----:B------:R-:W-:Y:S02]  /*2920*/  ISETP.NE.AND P1, PT, R3, RZ, PT ;  /* 0x000000ff0300720c */ /* 0x000fe40003f25270 */
[----:B------:R-:W-:-:S02]  /*2930*/  LOP3.LUT R8, R8, 0x800000, RZ, 0xfc, !PT ;  /* 0x0080000008087812 */ /* 0x000fc400078efcff */
[----:B------:R-:W-:Y:S02]  /*2940*/  IADD3 R3, PT, PT, -R3, RZ, RZ ;  /* 0x000000ff03037210 */ /* 0x000fe40007ffe1ff */
[----:B------:R-:W-:Y:S02]  /*2950*/  SHF.L.U32 R17, R8, R17, RZ ;  /* 0x0000001108117219 */ /* 0x000fe400000006ff */
[----:B------:R-:W-:Y:S02]  /*2960*/  FSETP.NEU.FTZ.AND P0, PT, R9, R18, PT ;  /* 0x000000120900720b */ /* 0x000fe40003f1d000 */
[----:B------:R-:W-:Y:S02]  /*2970*/  SEL R3, R3, RZ, P2 ;  /* 0x000000ff03037207 */ /* 0x000fe40001000000 */
[----:B------:R-:W-:Y:S02]  /*2980*/  ISETP.NE.AND P1, PT, R17, RZ, P1 ;  /* 0x000000ff1100720c */ /* 0x000fe40000f25270 */
[----:B------:R-:W-:-:S02]  /*2990*/  SHF.R.U32.HI R18, RZ, R3, R8 ;  /* 0x00000003ff127219 */ /* 0x000fc40000011608 */
[----:B------:R-:W-:Y:S02]  /*29a0*/  PLOP3.LUT P0, PT, P0, P1, PT, 0xf8, 0x8f ;  /* 0x00000000008f781c */ /* 0x000fe40000703f70 */
[----:B------:R-:W-:Y:S02]  /*29b0*/  SHF.R.U32.HI R8, RZ, 0x1, R18 ;  /* 0x00000001ff087819 */ /* 0x000fe40000011612 */
[----:B------:R-:W-:-:S04]  /*29c0*/  SEL R3, RZ, 0x1, !P0 ;  /* 0x00000001ff037807 */ /* 0x000fc80004000000 */
[----:B------:R-:W-:-:S04]  /*29d0*/  LOP3.LUT R3, R3, 0x1, R8, 0xf8, !PT ;  /* 0x0000000103037812 */ /* 0x000fc800078ef808 */
[----:B------:R-:W-:-:S05]  /*29e0*/  LOP3.LUT R3, R3, R18, RZ, 0xc0, !PT ;  /* 0x0000001203037212 */ /* 0x000fca00078ec0ff */
[----:B------:R-:W-:-:S05]  /*29f0*/  IMAD.IADD R3, R8, 0x1, R3 ;  /* 0x0000000108037824 */ /* 0x000fca00078e0203 */
[----:B------:R-:W-:Y:S01]  /*2a00*/  LOP3.LUT R0, R3, R0, RZ, 0xfc, !PT ;  /* 0x0000000003007212 */ /* 0x000fe200078efcff */
[----:B------:R-:W-:Y:S06]  /*2a10*/  BRA `(.L_x_58) ;  /* 0x0000000000107947 */ /* 0x000fec0003800000 */
.L_x_57:
[----:B------:R-:W-:-:S04]  /*2a20*/  LOP3.LUT R0, R0, 0x80000000, RZ, 0xc0, !PT ;  /* 0x8000000000007812 */ /* 0x000fc800078ec0ff */
[----:B------:R-:W-:Y:S01]  /*2a30*/  LOP3.LUT R0, R0, 0x7f800000, RZ, 0xfc, !PT ;  /* 0x7f80000000007812 */ /* 0x000fe200078efcff */
[----:B------:R-:W-:Y:S06]  /*2a40*/  BRA `(.L_x_58) ;  /* 0x0000000000047947 */ /* 0x000fec0003800000 */
.L_x_56:
[----:B------:R-:W-:-:S07]  /*2a50*/  LEA R0, R9, R0, 0x17 ;  /* 0x0000000009007211 */ /* 0x000fce00078eb8ff */
.L_x_58:
[----:B------:R-:W-:Y:S05]  /*2a60*/  BSYNC.RECONVERGENT B1 ;  /* 0x0000000000017941 */ /* 0x000fea0003800200 */
.L_x_55:
[----:B------:R-:W-:Y:S05]  /*2a70*/  BRA `(.L_x_59) ;  /* 0x0000000000207947 */ /* 0x000fea0003800000 */
.L_x_54:
[----:B------:R-:W-:-:S04]  /*2a80*/  LOP3.LUT R0, R0, 0x80000000, R3, 0x48, !PT ;  /* 0x8000000000007812 */ /* 0x000fc800078e4803 */
[----:B------:R-:W-:Y:S01]  /*2a90*/  LOP3.LUT R0, R0, 0x7f800000, RZ, 0xfc, !PT ;  /* 0x7f80000000007812 */ /* 0x000fe200078efcff */
[----:B------:R-:W-:Y:S06]  /*2aa0*/  BRA `(.L_x_59) ;  /* 0x0000000000147947 */ /* 0x000fec0003800000 */
.L_x_53:
[----:B------:R-:W-:Y:S01]  /*2ab0*/  LOP3.LUT R0, R0, 0x80000000, R3, 0x48, !PT ;  /* 0x8000000000007812 */ /* 0x000fe200078e4803 */
[----:B------:R-:W-:Y:S06]  /*2ac0*/  BRA `(.L_x_59) ;  /* 0x00000000000c7947 */ /* 0x000fec0003800000 */
.L_x_52:
[----:B------:R-:W0:Y:S01]  /*2ad0*/  MUFU.RSQ R0, -QNAN ;  /* 0xffc0000000007908 */ /* 0x000e220000001400 */
[----:B------:R-:W-:Y:S05]  /*2ae0*/  BRA `(.L_x_59) ;  /* 0x0000000000047947 */ /* 0x000fea0003800000 */
.L_x_51:
[----:B------:R-:W-:-:S07]  /*2af0*/  FADD.FTZ R0, R3, R0 ;  /* 0x0000000003007221 */ /* 0x000fce0000010000 */
.L_x_59:
[----:B------:R-:W-:Y:S05]  /*2b00*/  BSYNC.RECONVERGENT B0 ;  /* 0x0000000000007941 */ /* 0x000fea0003800200 */
.L_x_49:
[----:B------:R-:W-:Y:S02]  /*2b10*/  HFMA2 R9, -RZ, RZ, 0, 0 ;  /* 0x00000000ff097431 */ /* 0x000fe400000001ff */
[----:B------:R-:W-:-:S04]  /*2b20*/  IMAD.MOV.U32 R8, RZ, RZ, R6 ;  /* 0x000000ffff087224 */ /* 0x000fc800078e0006 */
[----:B0-----:R-:W-:Y:S05]  /*2b30*/  RET.REL.NODEC R8 `(_Z25cyclic_branch_free_kernelPKfS0_S0_S0_Pfiii) ;  /* 0xffffffd408307950 */ /* 0x001fea0003c3ffff */
.L_x_60:
[----:B------:R-:W-:-:S00]  /*2b40*/  BRA `(.L_x_60) ;  /* 0xfffffffc00fc7947 */ /* 0x000fc0000383ffff */
[----:B------:R-:W-:-:S00]  /*2b50*/  NOP ;  /* 0x0000000000007918 */ /* 0x000fc00000000000 */
        /* <DEDUP_REMOVED lines=10> */
.L_x_110:


//--------------------- .text._Z27cyclic_small_systems_kernelPKfS0_S0_S0_Pfiii --------------------------
	.section	.text._Z27cyclic_small_systems_kernelPKfS0_S0_S0_Pfiii,"ax",@progbits
	.align	128
        .global         _Z27cyclic_small_systems_kernelPKfS0_S0_S0_Pfiii
        .type           _Z27cyclic_small_systems_kernelPKfS0_S0_S0_Pfiii,@function
        .size           _Z27cyclic_small_systems_kernelPKfS0_S0_S0_Pfiii,(.L_x_111 - _Z27cyclic_small_systems_kernelPKfS0_S0_S0_Pfiii)
        .other          _Z27cyclic_small_systems_kernelPKfS0_S0_S0_Pfiii,@"STO_CUDA_ENTRY STV_DEFAULT"
_Z27cyclic_small_systems_kernelPKfS0_S0_S0_Pfiii:
.text._Z27cyclic_small_systems_kernelPKfS0_S0_S0_Pfiii:
[----:B------:R-:W-:Y:S01]  /*0000*/  LDC R1, c[0x0][0x37c] ;  /* 0x0000df00ff017b82 */ /* 0x000fe20000000800 */
[----:B------:R-:W0:Y:S07]  /*0010*/  S2R R17, SR_TID.X ;  /* 0x0000000000117919 */ /* 0x000e2e0000002100 */
[----:B------:R-:W0:Y:S01]  /*0020*/  S2UR UR4, SR_CTAID.X ;  /* 0x00000000000479c3 */ /* 0x000e220000002500 */
[----:B------:R-:W1:Y:S07]  /*0030*/  LDCU.64 UR8, c[0x0][0x358] ;  /* 0x00006b00ff0877ac */ /* 0x000e6e0008000a00 */
[----:B------:R-:W0:Y:S08]  /*0040*/  LDC R7, c[0x0][0x3a8] ;  /* 0x0000ea00ff077b82 */ /* 0x000e300000000800 */
[----:B------:R-:W2:Y:S08]  /*0050*/  LDC.64 R20, c[0x0][0x380] ;  /* 0x0000e000ff147b82 */ /* 0x000eb00000000a00 */
[----:B------:R-:W3:Y:S08]  /*0060*/  LDC.64 R24, c[0x0][0x388] ;  /* 0x0000e200ff187b82 */ /* 0x000ef00000000a00 */
[----:B------:R-:W4:Y:S01]  /*0070*/  LDC.64 R4, c[0x0][0x390] ;  /* 0x0000e400ff047b82 */ /* 0x000f220000000a00 */
[----:B0-----:R-:W-:Y:S01]  /*0080*/  IMAD R15, R7, UR4, R17 ;  /* 0x00000004070f7c24 */ /* 0x001fe2000f8e0211 */
[----:B------:R-:W-:Y:S01]  /*0090*/  SHF.R.S32.HI R13, RZ, 0x1, R7 ;  /* 0x00000001ff0d7819 */ /* 0x000fe20000011407 */
[----:B------:R-:W0:Y:S05]  /*00a0*/  LDCU UR4, c[0x0][0x3b0] ;  /* 0x00007600ff0477ac */ /* 0x000e2a0008000800 */
[----:B------:R-:W5:Y:S01]  /*00b0*/  LDC.64 R2, c[0x0][0x398] ;  /* 0x0000e600ff027b82 */ /* 0x000f620000000a00 */
[----:B--2---:R-:W-:-:S05]  /*00c0*/  IMAD.WIDE R20, R15, 0x4, R20 ;  /* 0x000000040f147825 */ /* 0x004fca00078e0214 */
[----:B-1----:R1:W2:Y:S01]  /*00d0*/  LDG.E.CONSTANT R0, desc[UR8][R20.64] ;  /* 0x0000000814007981 */ /* 0x0022a2000c1e9900 */
[----:B------:R-:W-:-:S04]  /*00e0*/  IMAD.WIDE R22, R13, 0x4, R20 ;  /* 0x000000040d167825 */ /* 0x000fc800078e0214 */
[C---:B---3--:R-:W-:Y:S01]  /*00f0*/  IMAD.WIDE R24, R15.reuse, 0x4, R24 ;  /* 0x000000040f187825 */ /* 0x048fe200078e0218 */
[----:B------:R-:W3:Y:S03]  /*0100*/  LDG.E.CONSTANT R6, desc[UR8][R22.64] ;  /* 0x0000000816067981 */ /* 0x000ee6000c1e9900 */
[----:B----4-:R-:W-:Y:S01]  /*0110*/  IMAD.WIDE R4, R15, 0x4, R4 ;  /* 0x000000040f047825 */ /* 0x010fe200078e0204 */
[----:B------:R-:W4:Y:S03]  /*0120*/  LDG.E.CONSTANT R8, desc[UR8][R24.64] ;  /* 0x0000000818087981 */ /* 0x000f26000c1e9900 */
[----:B------:R-:W-:-:S04]  /*0130*/  IMAD.WIDE R26, R13, 0x4, R24 ;  /* 0x000000040d1a7825 */ /* 0x000fc800078e0218 */
[----:B-----5:R-:W-:Y:S01]  /*0140*/  IMAD.WIDE R2, R15, 0x4, R2 ;  /* 0x000000040f027825 */ /* 0x020fe200078e0202 */
[----:B------:R-:W5:Y:S03]  /*0150*/  LDG.E.CONSTANT R9, desc[UR8][R26.64] ;  /* 0x000000081a097981 */ /* 0x000f66000c1e9900 */
[C---:B------:R-:W-:Y:S01]  /*0160*/  IMAD.WIDE R28, R13.reuse, 0x4, R4 ;  /* 0x000000040d1c7825 */ /* 0x040fe200078e0204 */
[----:B------:R-:W5:Y:S03]  /*0170*/  LDG.E.CONSTANT R23, desc[UR8][R2.64] ;  /* 0x0000000802177981 */ /* 0x000f66000c1e9900 */
[----:B------:R-:W-:Y:S01]  /*0180*/  IMAD.WIDE R10, R13, 0x4, R2 ;  /* 0x000000040d0a7825 */ /* 0x000fe200078e0202 */
[----:B------:R0:W5:Y:S04]  /*0190*/  LDG.E.CONSTANT R4, desc[UR8][R4.64] ;  /* 0x0000000804047981 */ /* 0x000168000c1e9900 */
[----:B------:R-:W5:Y:S04]  /*01a0*/  LDG.E.CONSTANT R19, desc[UR8][R28.64] ;  /* 0x000000081c137981 */ /* 0x000f68000c1e9900 */
[----:B------:R0:W5:Y:S01]  /*01b0*/  LDG.E.CONSTANT R25, desc[UR8][R10.64] ;  /* 0x000000080a197981 */ /* 0x000162000c1e9900 */
[----:B-1----:R-:W1:Y:S01]  /*01c0*/  S2R R21, SR_CgaCtaId ;  /* 0x0000000000157919 */ /* 0x002e620000008800 */
[----:B------:R-:W-:-:S04]  /*01d0*/  MOV R18, 0x400 ;  /* 0x0000040000127802 */ /* 0x000fc80000000f00 */
[----:B-1----:R-:W-:-:S04]  /*01e0*/  LEA R18, R21, R18, 0x18 ;  /* 0x0000001215127211 */ /* 0x002fc800078ec0ff */
[----:B------:R-:W-:Y:S01]  /*01f0*/  LEA R16, R7, R18, 0x2 ;  /* 0x0000001207107211 */ /* 0x000fe200078e10ff */
[----:B------:R-:W-:-:S03]  /*0200*/  IMAD R20, R17, 0x4, R18 ;  /* 0x0000000411147824 */ /* 0x000fc600078e0212 */
[----:B------:R-:W-:Y:S01]  /*0210*/  LEA R14, R7, R16, 0x2 ;  /* 0x00000010070e7211 */ /* 0x000fe200078e10ff */
[----:B------:R-:W-:Y:S01]  /*0220*/  IMAD R21, R17, 0x4, R16 ;  /* 0x0000000411157824 */ /* 0x000fe200078e0210 */
[----:B0-----:R-:W-:-:S03]  /*0230*/  LEA R5, R13, R20, 0x2 ;  /* 0x000000140d057211 */ /* 0x001fc600078e10ff */
[--C-:B------:R-:W-:Y:S02]  /*0240*/  IMAD R12, R7, 0x4, R14.reuse ;  /* 0x00000004070c7824 */ /* 0x100fe400078e020e */
[----:B------:R-:W-:Y:S01]  /*0250*/  IMAD R3, R17, 0x4, R14 ;  /* 0x0000000411037824 */ /* 0x000fe200078e020e */
[----:B------:R-:W-:Y:S02]  /*0260*/  LEA R2, R13, R21, 0x2 ;  /* 0x000000150d027211 */ /* 0x000fe400078e10ff */
[----:B------:R-:W-:Y:S01]  /*0270*/  LEA R24, R17, R12, 0x2 ;  /* 0x0000000c11187211 */ /* 0x000fe200078e10ff */
[----:B------:R-:W-:-:S03]  /*0280*/  IMAD R22, R13, 0x4, R3 ;  /* 0x000000040d167824 */ /* 0x000fc600078e0203 */
[----:B------:R-:W-:Y:S01]  /*0290*/  LEA R26, R13, R24, 0x2 ;  /* 0x000000180d1a7211 */ /* 0x000fe200078e10ff */
[----:B------:R-:W-:Y:S01]  /*02a0*/  UISETP.GE.AND UP0, UPT, UR4, 0x1, UPT ;  /* 0x000000010400788c */ /* 0x000fe2000bf06270 */
[----:B------:R-:W-:Y:S01]  /*02b0*/  IMAD.MOV.U32 R11, RZ, RZ, 0x1 ;  /* 0x00000001ff0b7424 */ /* 0x000fe200078e00ff */
[----:B------:R-:W-:Y:S01]  /*02c0*/  LEA R10, R7, R12, 0x2 ;  /* 0x0000000c070a7211 */ /* 0x000fe200078e10ff */
[----:B--2---:R0:W-:Y:S04]  /*02d0*/  STS [R20], R0 ;  /* 0x0000000014007388 */ /* 0x0041e80000000800 */
[----:B---3--:R0:W-:Y:S04]  /*02e0*/  STS [R5], R6 ;  /* 0x0000000605007388 */ /* 0x0081e80000000800 */
[----:B----4-:R0:W-:Y:S04]  /*02f0*/  STS [R21], R8 ;  /* 0x0000000815007388 */ /* 0x0101e80000000800 */
[----:B-----5:R0:W-:Y:S04]  /*0300*/  STS [R2], R9 ;  /* 0x0000000902007388 */ /* 0x0201e80000000800 */
[----:B------:R0:W-:Y:S04]  /*0310*/  STS [R3], R4 ;  /* 0x0000000403007388 */ /* 0x0001e80000000800 */
[----:B------:R0:W-:Y:S04]  /*0320*/  STS [R22], R19 ;  /* 0x0000001316007388 */ /* 0x0001e80000000800 */
[----:B------:R0:W-:Y:S04]  /*0330*/  STS [R24], R23 ;  /* 0x0000001718007388 */ /* 0x0001e80000000800 */
[----:B------:R0:W-:Y:S01]  /*0340*/  STS [R26], R25 ;  /* 0x000000191a007388 */ /* 0x0001e20000000800 */
[----:B------:R-:W-:Y:S06]  /*0350*/  BAR.SYNC.DEFER_BLOCKING 0x0 ;  /* 0x0000000000007b1d */ /* 0x000fec0000010000 */
[----:B------:R-:W-:Y:S05]  /*0360*/  BRA.U !UP0, `(.L_x_61) ;  /* 0x0000000508c47547 */ /* 0x000fea000b800000 */
[----:B------:R-:W-:Y:S02]  /*0370*/  HFMA2 R11, -RZ, RZ, 0, 5.9604644775390625e-08 ;  /* 0x00000001ff0b7431 */ /* 0x000fe400000001ff */
[----:B0-----:R-:W-:Y:S01]  /*0380*/  IMAD.MOV.U32 R9, RZ, RZ, R13 ;  /* 0x000000ffff097224 */ /* 0x001fe200078e000d */
[----:B------:R-:W-:-:S12]  /*0390*/  UIADD3 UR4, UPT, UPT, -UR4, URZ, URZ ;  /* 0x000000ff04047290 */ /* 0x000fd8000fffe1ff */
.L_x_70:
[----:B------:R-:W-:Y:S01]  /*03a0*/  BAR.SYNC.DEFER_BLOCKING 0x0 ;  /* 0x0000000000007b1d */ /* 0x000fe20000010000 */
[----:B------:R-:W-:Y:S01]  /*03b0*/  ISETP.GE.AND P0, PT, R17, R9, PT ;  /* 0x000000091100720c */ /* 0x000fe20003f06270 */
[----:B------:R-:W-:Y:S01]  /*03c0*/  UIADD3 UR4, UPT, UPT, UR4, 0x1, URZ ;  /* 0x0000000104047890 */ /* 0x000fe2000fffe0ff */
[----:B------:R-:W-:Y:S01]  /*03d0*/  IMAD.SHL.U32 R0, R11, 0x2, RZ ;  /* 0x000000020b007824 */ /* 0x000fe200078e00ff */
[----:B------:R-:W-:Y:S02]  /*03e0*/  MOV R8, R11 ;  /* 0x0000000b00087202 */ /* 0x000fe40000000f00 */
[----:B------:R-:W-:Y:S01]  /*03f0*/  UISETP.NE.AND UP0, UPT, UR4, URZ, UPT ;  /* 0x000000ff0400728c */ /* 0x000fe2000bf05270 */
[----:B------:R-:W-:Y:S01]  /*0400*/  BSSY.RECONVERGENT B2, `(.L_x_62) ;  /* 0x0000065000027945 */ /* 0x000fe20003800200 */
[----:B------:R-:W-:-:S06]  /*0410*/  IMAD.MOV.U32 R11, RZ, RZ, R0 ;  /* 0x000000ffff0b7224 */ /* 0x000fcc00078e0000 */
[----:B01----:R-:W-:Y:S05]  /*0420*/  @P0 BRA `(.L_x_63) ;  /* 0x0000000400880947 */ /* 0x003fea0003800000 */
[----:B------:R-:W0:Y:S01]  /*0430*/  LDC R3, c[0x0][0x3a8] ;  /* 0x0000ea00ff037b82 */ /* 0x000e220000000800 */
[----:B------:R-:W-:Y:S01]  /*0440*/  IMAD R7, R11, R17, R11 ;  /* 0x000000110b077224 */ /* 0x000fe200078e020b */
[----:B------:R-:W-:-:S04]  /*0450*/  SHF.R.S32.HI R26, RZ, 0x1, R0 ;  /* 0x00000001ff1a7819 */ /* 0x000fc80000011400 */
[----:B0-----:R-:W-:-:S13]  /*0460*/  ISETP.NE.AND P0, PT, R7, R3, PT ;  /* 0x000000030700720c */ /* 0x001fda0003f05270 */
[----:B------:R-:W-:Y:S05]  /*0470*/  @P0 BRA `(.L_x_64) ;  /* 0x00000000007c0947 */ /* 0x000fea0003800000 */
[----:B------:R-:W-:Y:S01]  /*0480*/  IADD3 R3, PT, PT, -R26, R3, RZ ;  /* 0x000000031a037210 */ /* 0x000fe20007ffe1ff */
[----:B------:R-:W-:Y:S04]  /*0490*/  LDS R0, [R16+-0x4] ;  /* 0xfffffc0010007984 */ /* 0x000fe80000000800 */
[----:B------:R-:W-:-:S05]  /*04a0*/  IMAD R2, R3, 0x4, R16 ;  /* 0x0000000403027824 */ /* 0x000fca00078e0210 */
        /* <DEDUP_REMOVED lines=9> */
[----:B------:R-:W-:-:S07]  /*0540*/  MOV R20, 0x560 ;  /* 0x0000056000147802 */ /* 0x000fce0000000f00 */
[----:B------:R-:W-:Y:S05]  /*0550*/  CALL.REL.NOINC `($__internal_1_$__cuda_sm3x_div_rn_noftz_f32_slowpath) ;  /* 0x0000001400b47944 */ /* 0x000fea0003c00000 */
[----:B------:R-:W-:-:S07]  /*0560*/  MOV R4, R0 ;  /* 0x0000000000047202 */ /* 0x000fce0000000f00 */
.L_x_65:
[C---:B------:R-:W-:Y:S01]  /*0570*/  IMAD R0, R3.reuse, 0x4, R14 ;  /* 0x0000000403007824 */ /* 0x040fe200078e020e */
[----:B------:R-:W-:Y:S01]  /*0580*/  LDS R5, [R14+-0x4] ;  /* 0xfffffc000e057984 */ /* 0x000fe20000000800 */
[C---:B------:R-:W-:Y:S01]  /*0590*/  LEA R2, R3.reuse, R12, 0x2 ;  /* 0x0000000c03027211 */ /* 0x040fe200078e10ff */
[----:B------:R-:W-:-:S03]  /*05a0*/  IMAD R3, R3, 0x4, R18 ;  /* 0x0000000403037824 */ /* 0x000fc600078e0212 */
[----:B------:R-:W0:Y:S02]  /*05b0*/  LDS R0, [R0+-0x4] ;  /* 0xfffffc0000007984 */ /* 0x000e240000000800 */
[----:B0-----:R-:W-:-:S05]  /*05c0*/  FFMA R5, R0, -R4, R5 ;  /* 0x8000000400057223 */ /* 0x001fca0000000005 */
[----:B------:R-:W-:Y:S04]  /*05d0*/  STS [R14+-0x4], R5 ;  /* 0xfffffc050e007388 */ /* 0x000fe80000000800 */
[----:B------:R-:W-:Y:S04]  /*05e0*/  LDS R2, [R2+-0x4] ;  /* 0xfffffc0002027984 */ /* 0x000fe80000000800 */
[----:B------:R-:W0:Y:S02]  /*05f0*/  LDS R7, [R10+-0x4] ;  /* 0xfffffc000a077984 */ /* 0x000e240000000800 */
[----:B0-----:R-:W-:-:S05]  /*0600*/  FFMA R7, R2, -R4, R7 ;  /* 0x8000000402077223 */ /* 0x001fca0000000007 */
[----:B------:R-:W-:Y:S04]  /*0610*/  STS [R10+-0x4], R7 ;  /* 0xfffffc070a007388 */ /* 0x000fe80000000800 */
[----:B------:R-:W0:Y:S02]  /*0620*/  LDS R3, [R3+-0x4] ;  /* 0xfffffc0003037984 */ /* 0x000e240000000800 */
[----:B0-----:R-:W-:-:S05]  /*0630*/  FMUL R19, R3, -R4 ;  /* 0x8000000403137220 */ /* 0x001fca0000400000 */
[----:B------:R1:W-:Y:S04]  /*0640*/  STS [R16+-0x4], R19 ;  /* 0xfffffc1310007388 */ /* 0x0003e80000000800 */
[----:B------:R1:W-:Y:S01]  /*0650*/  STS [R12+-0x4], RZ ;  /* 0xfffffcff0c007388 */ /* 0x0003e20000000800 */
[----:B------:R-:W-:Y:S05]  /*0660*/  BRA `(.L_x_63) ;  /* 0x0000000000f87947 */ /* 0x000fea0003800000 */
.L_x_64:
[----:B------:R-:W-:Y:S01]  /*0670*/  IADD3 R6, PT, PT, -R26, R7, RZ ;  /* 0x000000071a067210 */ /* 0x000fe20007ffe1ff */
[----:B------:R-:W-:Y:S01]  /*0680*/  BSSY.RECONVERGENT B3, `(.L_x_66) ;  /* 0x0000010000037945 */ /* 0x000fe20003800200 */
[----:B------:R-:W-:-:S03]  /*0690*/  LEA R4, R7, R18, 0x2 ;  /* 0x0000001207047211 */ /* 0x000fc600078e10ff */
[----:B------:R-:W-:Y:S02]  /*06a0*/  IMAD R5, R6, 0x4, R16 ;  /* 0x0000000406057824 */ /* 0x000fe400078e0210 */
[----:B------:R-:W-:Y:S04]  /*06b0*/  LDS R0, [R4+-0x4] ;  /* 0xfffffc0004007984 */ /* 0x000fe80000000800 */
        /* <DEDUP_REMOVED lines=11> */
[----:B------:R-:W-:-:S07]  /*0770*/  IMAD.MOV.U32 R3, RZ, RZ, R0 ;  /* 0x000000ffff037224 */ /* 0x000fce00078e0000 */
.L_x_67:
[----:B------:R-:W-:Y:S05]  /*0780*/  BSYNC.RECONVERGENT B3 ;  /* 0x0000000000037941 */ /* 0x000fea0003800200 */
.L_x_66:
[----:B------:R-:W-:Y:S01]  /*0790*/  IADD3 R19, PT, PT, R26, R7, RZ ;  /* 0x000000071a137210 */ /* 0x000fe20007ffe0ff */
        /* <DEDUP_REMOVED lines=16> */
.L_x_69:
[----:B------:R-:W-:Y:S05]  /*08a0*/  BSYNC.RECONVERGENT B3 ;  /* 0x0000000000037941 */ /* 0x000fea0003800200 */
.L_x_68:
[----:B------:R-:W-:Y:S01]  /*08b0*/  IMAD R19, R6, 0x4, R14 ;  /* 0x0000000406137824 */ /* 0x000fe200078e020e */
[C---:B------:R-:W-:Y:S01]  /*08c0*/  LEA R5, R8.reuse, R5, 0x2 ;  /* 0x0000000508057211 */ /* 0x040fe200078e10ff */
[----:B------:R-:W-:Y:S01]  /*08d0*/  IMAD R7, R7, 0x4, R12 ;  /* 0x0000000407077824 */ /* 0x000fe200078e020c */
[----:B------:R-:W-:-:S03]  /*08e0*/  LEA R20, R8, R4, 0x2 ;  /* 0x0000000408147211 */ /* 0x000fc600078e10ff */
[----:B------:R-:W-:Y:S01]  /*08f0*/  LDS R19, [R19+-0x4] ;  /* 0xfffffc0013137984 */ /* 0x000fe20000000800 */
[C---:B------:R-:W-:Y:S02]  /*0900*/  LEA R23, R8.reuse, R7, 0x2 ;  /* 0x0000000708177211 */ /* 0x040fe400078e10ff */
[----:B------:R-:W-:Y:S01]  /*0910*/  LEA R8, R8, R25, 0x2 ;  /* 0x0000001908087211 */ /* 0x000fe200078e10ff */
[----:B------:R-:W0:Y:S04]  /*0920*/  LDS R0, [R5+-0x4] ;  /* 0xfffffc0005007984 */ /* 0x000e280000000800 */
[----:B------:R-:W1:Y:S01]  /*0930*/  LDS R20, [R20+-0x4] ;  /* 0xfffffc0014147984 */ /* 0x000e620000000800 */
[----:B0-----:R-:W-:-:S04]  /*0940*/  FFMA R21, R19, -R3, R0 ;  /* 0x8000000313157223 */ /* 0x001fc80000000000 */
[----:B-1----:R-:W-:Y:S01]  /*0950*/  FFMA R0, R20, -R2, R21 ;  /* 0x8000000214007223 */ /* 0x002fe20000000015 */
[C---:B------:R-:W-:Y:S01]  /*0960*/  LEA R21, R6.reuse, R12, 0x2 ;  /* 0x0000000c06157211 */ /* 0x040fe200078e10ff */
[----:B------:R-:W-:-:S03]  /*0970*/  IMAD R6, R6, 0x4, R18 ;  /* 0x0000000406067824 */ /* 0x000fc600078e0212 */
[----:B------:R-:W-:Y:S04]  /*0980*/  STS [R5+-0x4], R0 ;  /* 0xfffffc0005007388 */ /* 0x000fe80000000800 */
[----:B------:R-:W-:Y:S04]  /*0990*/  LDS R21, [R21+-0x4] ;  /* 0xfffffc0015157984 */ /* 0x000fe80000000800 */
[----:B------:R-:W0:Y:S04]  /*09a0*/  LDS R22, [R7+-0x4] ;  /* 0xfffffc0007167984 */ /* 0x000e280000000800 */
[----:B------:R-:W1:Y:S01]  /*09b0*/  LDS R24, [R23+-0x4] ;  /* 0xfffffc0017187984 */ /* 0x000e620000000800 */
[----:B0-----:R-:W-:-:S04]  /*09c0*/  FFMA R19, R21, -R3, R22 ;  /* 0x8000000315137223 */ /* 0x001fc80000000016 */
[----:B-1----:R-:W-:-:S05]  /*09d0*/  FFMA R24, R24, -R2, R19 ;  /* 0x8000000218187223 */ /* 0x002fca0000000013 */
[----:B------:R-:W-:Y:S04]  /*09e0*/  STS [R7+-0x4], R24 ;  /* 0xfffffc1807007388 */ /* 0x000fe80000000800 */
[----:B------:R-:W0:Y:S02]  /*09f0*/  LDS R6, [R6+-0x4] ;  /* 0xfffffc0006067984 */ /* 0x000e240000000800 */
[----:B0-----:R-:W-:-:S05]  /*0a00*/  FMUL R3, R6, -R3 ;  /* 0x8000000306037220 */ /* 0x001fca0000400000 */
[----:B------:R-:W-:Y:S04]  /*0a10*/  STS [R4+-0x4], R3 ;  /* 0xfffffc0304007388 */ /* 0x000fe80000000800 */
[----:B------:R-:W0:Y:S02]  /*0a20*/  LDS R5, [R8+-0x4] ;  /* 0xfffffc0008057984 */ /* 0x000e240000000800 */
[----:B0-----:R-:W-:-:S05]  /*0a30*/  FMUL R2, R5, -R2 ;  /* 0x8000000205027220 */ /* 0x001fca0000400000 */
[----:B------:R0:W-:Y:S02]  /*0a40*/  STS [R25+-0x4], R2 ;  /* 0xfffffc0219007388 */ /* 0x0001e40000000800 */
.L_x_63:
[----:B------:R-:W-:Y:S05]  /*0a50*/  BSYNC.RECONVERGENT B2 ;  /* 0x0000000000027941 */ /* 0x000fea0003800200 */
.L_x_62:
[----:B------:R-:W-:Y:S01]  /*0a60*/  SHF.R.S32.HI R9, RZ, 0x1, R9 ;  /* 0x00000001ff097819 */ /* 0x000fe20000011409 */
[----:B------:R-:W-:Y:S06]  /*0a70*/  BRA.U UP0, `(.L_x_70) ;  /* 0xfffffff900487547 */ /* 0x000fec000b83ffff */
.L_x_61:
[----:B------:R-:W-:Y:S01]  /*0a80*/  ISETP.GT.U32.AND P0, PT, R17, 0x1, PT ;  /* 0x000000011100780c */ /* 0x000fe20003f04070 */
[----:B------:R-:W-:-:S12]  /*0a90*/  BSSY.RECONVERGENT B2, `(.L_x_71) ;  /* 0x0000034000027945 */ /* 0x000fd80003800200 */
[----:B------:R-:W-:Y:S05]  /*0aa0*/  @P0 BRA `(.L_x_72) ;  /* 0x0000000000c80947 */ /* 0x000fea0003800000 */
[C---:B0-----:R-:W-:Y:S01]  /*0ab0*/  LEA R2, R11.reuse, R14, 0x2 ;  /* 0x0000000e0b027211 */ /* 0x041fe200078e10ff */
[C---:B------:R-:W-:Y:S01]  /*0ac0*/  IMAD R7, R11.reuse, 0x8, R18 ;  /* 0x000000080b077824 */ /* 0x040fe200078e0212 */
[CC--:B------:R-:W-:Y:S01]  /*0ad0*/  LEA R0, R11.reuse, R16.reuse, 0x3 ;  /* 0x000000100b007211 */ /* 0x0c0fe200078e18ff */
[C---:B------:R-:W-:Y:S01]  /*0ae0*/  IMAD R4, R11.reuse, 0x4, R12 ;  /* 0x000000040b047824 */ /* 0x040fe200078e020c */
[C---:B------:R-:W-:Y:S02]  /*0af0*/  LEA R8, R11.reuse, R16, 0x2 ;  /* 0x000000100b087211 */ /* 0x040fe400078e10ff */
[----:B------:R-:W-:Y:S02]  /*0b00*/  LDS R2, [R2+-0x4] ;  /* 0xfffffc0002027984 */ /* 0x000fe40000000800 */
[----:B------:R-:W-:Y:S02]  /*0b10*/  LEA R3, R11, R4, 0x2 ;  /* 0x000000040b037211 */ /* 0x000fe400078e10ff */
[----:B------:R-:W0:Y:S04]  /*0b20*/  LDS R9, [R7+-0x4] ;  /* 0xfffffc0007097984 */ /* 0x000e280000000800 */
[----:B------:R-:W-:Y:S04]  /*0b30*/  LDS R0, [R0+-0x4] ;  /* 0xfffffc0000007984 */ /* 0x000fe80000000800 */
[----:B------:R-:W2:Y:S04]  /*0b40*/  LDS R5, [R8+-0x4] ;  /* 0xfffffc0008057984 */ /* 0x000ea80000000800 */
[----:B------:R-:W3:Y:S04]  /*0b50*/  LDS R21, [R3+-0x4] ;  /* 0xfffffc0003157984 */ /* 0x000ee80000000800 */
[----:B-1----:R-:W1:Y:S01]  /*0b60*/  LDS R19, [R4+-0x4] ;  /* 0xfffffc0004137984 */ /* 0x002e620000000800 */
[----:B0-----:R-:W-:-:S04]  /*0b70*/  FMUL R9, R2, R9 ;  /* 0x0000000902097220 */ /* 0x001fc80000400000 */
[----:B--2---:R-:W-:-:S04]  /*0b80*/  FFMA R5, R0, R5, -R9 ;  /* 0x0000000500057223 */ /* 0x004fc80000000809 */
[----:B------:R-:W0:Y:S01]  /*0b90*/  MUFU.RCP R6, R5 ;  /* 0x0000000500067308 */ /* 0x000e220000001000 */
[----:B---3--:R-:W-:-:S04]  /*0ba0*/  FMUL R21, R2, R21 ;  /* 0x0000001502157220 */ /* 0x008fc80000400000 */
[----:B-1----:R-:W-:-:S04]  /*0bb0*/  FFMA R0, R0, R19, -R21 ;  /* 0x0000001300007223 */ /* 0x002fc80000000815 */
        /* <DEDUP_REMOVED lines=9> */
[----:B------:R-:W-:Y:S05]  /*0c50*/  CALL.REL.NOINC `($__internal_1_$__cuda_sm3x_div_rn_noftz_f32_slowpath) ;  /* 0x0000000c00f47944 */ /* 0x000fea0003c00000 */
[----:B------:R-:W-:-:S07]  /*0c60*/  IMAD.MOV.U32 R9, RZ, RZ, R0 ;  /* 0x000000ffff097224 */ /* 0x000fce00078e0000 */
.L_x_73:
[----:B------:R-:W-:Y:S01]  /*0c70*/  LEA R6, R11, R10, 0x2 ;  /* 0x0000000a0b067211 */ /* 0x000fe200078e10ff */
[----:B------:R-:W0:Y:S04]  /*0c80*/  MUFU.RCP R2, R5 ;  /* 0x0000000500027308 */ /* 0x000e280000001000 */
[----:B------:R-:W-:Y:S04]  /*0c90*/  STS [R6+-0x4], R9 ;  /* 0xfffffc0906007388 */ /* 0x000fe80000000800 */
[----:B------:R-:W-:Y:S04]  /*0ca0*/  LDS R4, [R4+-0x4] ;  /* 0xfffffc0004047984 */ /* 0x000fe80000000800 */
[----:B------:R-:W1:Y:S04]  /*0cb0*/  LDS R7, [R7+-0x4] ;  /* 0xfffffc0007077984 */ /* 0x000e680000000800 */
[----:B------:R-:W-:Y:S01]  /*0cc0*/  LDS R3, [R3+-0x4] ;  /* 0xfffffc0003037984 */ /* 0x000fe20000000800 */
[----:B0-----:R-:W-:-:S03]  /*0cd0*/  FFMA R19, -R5, R2, 1 ;  /* 0x3f80000005137423 */ /* 0x001fc60000000102 */
[----:B------:R-:W0:Y:S01]  /*0ce0*/  LDS R8, [R8+-0x4] ;  /* 0xfffffc0008087984 */ /* 0x000e220000000800 */
[----:B-1----:R-:W-:-:S04]  /*0cf0*/  FMUL R0, R4, R7 ;  /* 0x0000000704007220 */ /* 0x002fc80000400000 */
[----:B0-----:R-:W-:Y:S01]  /*0d00*/  FFMA R20, R3, R8, -R0 ;  /* 0x0000000803147223 */ /* 0x001fe20000000800 */
[----:B------:R-:W-:-:S03]  /*0d10*/  FFMA R0, R2, R19, R2 ;  /* 0x0000001302007223 */ /* 0x000fc60000000002 */
[----:B------:R-:W0:Y:S01]  /*0d20*/  FCHK P0, R20, R5 ;  /* 0x0000000514007302 */ /* 0x000e220000000000 */
[----:B------:R-:W-:-:S04]  /*0d30*/  FFMA R2, R0, R20, RZ ;  /* 0x0000001400027223 */ /* 0x000fc800000000ff */
[----:B------:R-:W-:-:S04]  /*0d40*/  FFMA R9, -R5, R2, R20 ;  /* 0x0000000205097223 */ /* 0x000fc80000000114 */
[----:B------:R-:W-:Y:S01]  /*0d50*/  FFMA R0, R0, R9, R2 ;  /* 0x0000000900007223 */ /* 0x000fe20000000002 */
[----:B0-----:R-:W-:Y:S06]  /*0d60*/  @!P0 BRA `(.L_x_74) ;  /* 0x0000000000108947 */ /* 0x001fec0003800000 */
[----:B------:R-:W-:Y:S01]  /*0d70*/  MOV R0, R20 ;  /* 0x0000001400007202 */ /* 0x000fe20000000f00 */
[----:B------:R-:W-:Y:S01]  /*0d80*/  IMAD.MOV.U32 R27, RZ, RZ, R5 ;  /* 0x000000ffff1b7224 */ /* 0x000fe200078e0005 */
[----:B------:R-:W-:-:S07]  /*0d90*/  MOV R20, 0xdb0 ;  /* 0x00000db000147802 */ /* 0x000fce0000000f00 */
[----:B------:R-:W-:Y:S05]  /*0da0*/  CALL.REL.NOINC `($__internal_1_$__cuda_sm3x_div_rn_noftz_f32_slowpath) ;  /* 0x0000000c00a07944 */ /* 0x000fea0003c00000 */
.L_x_74:
[----:B------:R-:W-:-:S05]  /*0db0*/  LEA R3, R11, R6, 0x2 ;  /* 0x000000060b037211 */ /* 0x000fca00078e10ff */
[----:B------:R2:W-:Y:S02]  /*0dc0*/  STS [R3+-0x4], R0 ;  /* 0xfffffc0003007388 */ /* 0x0005e40000000800 */
.L_x_72:
[----:B------:R-:W-:Y:S05]  /*0dd0*/  BSYNC.RECONVERGENT B2 ;  /* 0x0000000000027941 */ /* 0x000fea0003800200 */
.L_x_71:
[----:B------:R-:W3:Y:S02]  /*0de0*/  LDCU UR4, c[0x0][0x3b0] ;  /* 0x00007600ff0477ac */ /* 0x000ee40008000800 */
[----:B---3--:R-:W-:-:S09]  /*0df0*/  UISETP.GE.AND UP0, UPT, UR4, 0x1, UPT ;  /* 0x000000010400788c */ /* 0x008fd2000bf06270 */
[----:B------:R-:W-:Y:S05]  /*0e00*/  BRA.U !UP0, `(.L_x_75) ;  /* 0x0000000d085c7547 */ /* 0x000fea000b800000 */
[----:B------:R-:W-:Y:S01]  /*0e10*/  UISETP.NE.AND UP0, UPT, UR4, 0x1, UPT ;  /* 0x000000010400788c */ /* 0x000fe2000bf05270 */
[----:B------:R-:W-:-:S08]  /*0e20*/  UMOV UR5, 0x2 ;  /* 0x0000000200057882 */ /* 0x000fd00000000000 */
[----:B------:R-:W-:Y:S05]  /*0e30*/  BRA.U !UP0, `(.L_x_76) ;  /* 0x0000000908387547 */ /* 0x000fea000b800000 */
[----:B------:R-:W-:Y:S01]  /*0e40*/  ULOP3.LUT UR4, UR4, 0x7ffffffe, URZ, 0xc0, !UPT ;  /* 0x7ffffffe04047892 */ /* 0x000fe2000f8ec0ff */
[----:B------:R-:W-:-:S03]  /*0e50*/  UMOV UR5, 0x2 ;  /* 0x0000000200057882 */ /* 0x000fc60000000000 */
[----:B------:R-:W-:-:S12]  /*0e60*/  UIADD3 UR4, UPT, UPT, -UR4, URZ, URZ ;  /* 0x000000ff04047290 */ /* 0x000fd8000fffe1ff */
.L_x_91:
[----:B------:R-:W-:Y:S01]  /*0e70*/  BAR.SYNC.DEFER_BLOCKING 0x0 ;  /* 0x0000000000007b1d */ /* 0x000fe20000010000 */
[----:B------:R-:W-:Y:S01]  /*0e80*/  ISETP.GE.AND P0, PT, R17, UR5, PT ;  /* 0x0000000511007c0c */ /* 0x000fe2000bf06270 */
[----:B------:R-:W-:Y:S01]  /*0e90*/  UIADD3 UR4, UPT, UPT, UR4, 0x2, URZ ;  /* 0x0000000204047890 */ /* 0x000fe2000fffe0ff */
[----:B0-2-4-:R-:W-:Y:S02]  /*0ea0*/  MOV R3, R11 ;  /* 0x0000000b00037202 */ /* 0x015fe40000000f00 */
[----:B------:R-:W-:Y:S01]  /*0eb0*/  SHF.R.S32.HI R6, RZ, 0x1, R11 ;  /* 0x00000001ff067819 */ /* 0x000fe2000001140b */
[----:B------:R-:W-:Y:S01]  /*0ec0*/  UISETP.NE.AND UP0, UPT, UR4, URZ, UPT ;  /* 0x000000ff0400728c */ /* 0x000fe2000bf05270 */
[----:B------:R-:W-:Y:S07]  /*0ed0*/  BSSY.RECONVERGENT B2, `(.L_x_77) ;  /* 0x000003e000027945 */ /* 0x000fee0003800200 */
[----:B---3--:R-:W-:Y:S05]  /*0ee0*/  @P0 BRA `(.L_x_78) ;  /* 0x0000000000f00947 */ /* 0x008fea0003800000 */
[----:B------:R-:W-:-:S04]  /*0ef0*/  IMAD R7, R17, R11, RZ ;  /* 0x0000000b11077224 */ /* 0x000fc800078e02ff */
[----:B------:R-:W-:Y:S01]  /*0f00*/  IMAD.IADD R5, R6, 0x1, R7 ;  /* 0x0000000106057824 */ /* 0x000fe200078e0207 */
[----:B------:R-:W-:-:S13]  /*0f10*/  ISETP.NE.AND P0, PT, R7, RZ, PT ;  /* 0x000000ff0700720c */ /* 0x000fda0003f05270 */
[----:B------:R-:W-:Y:S05]  /*0f20*/  @P0 BRA `(.L_x_79) ;  /* 0x0000000000680947 */ /* 0x000fea0003800000 */
[C---:B------:R-:W-:Y:S01]  /*0f30*/  LEA R9, R5.reuse, R16, 0x2 ;  /* 0x0000001005097211 */ /* 0x040fe200078e10ff */
[C---:B------:R-:W-:Y:S01]  /*0f40*/  IMAD R2, R5.reuse, 0x4, R12 ;  /* 0x0000000405027824 */ /* 0x040fe200078e020c */
[----:B------:R-:W-:Y:S01]  /*0f50*/  IADD3 R7, PT, PT, R6, R5, RZ ;  /* 0x0000000506077210 */ /* 0x000fe20007ffe0ff */
[----:B------:R-:W-:Y:S01]  /*0f60*/  BSSY.RECONVERGENT B3, `(.L_x_80) ;  /* 0x0000013000037945 */ /* 0x000fe20003800200 */
[----:B------:R-:W-:Y:S01]  /*0f70*/  LEA R4, R5, R14, 0x2 ;  /* 0x0000000e05047211 */ /* 0x000fe200078e10ff */
[----:B------:R-:W1:Y:S01]  /*0f80*/  LDS R27, [R9+-0x4] ;  /* 0xfffffc00091b7984 */ /* 0x000e620000000800 */
[----:B------:R-:W-:-:S03]  /*0f90*/  LEA R8, R7, R10, 0x2 ;  /* 0x0000000a07087211 */ /* 0x000fc600078e10ff */
[----:B------:R-:W-:Y:S04]  /*0fa0*/  LDS R0, [R2+-0x4] ;  /* 0xfffffc0002007984 */ /* 0x000fe80000000800 */
[----:B------:R-:W-:Y:S04]  /*0fb0*/  LDS R7, [R4+-0x4] ;  /* 0xfffffc0004077984 */ /* 0x000fe80000000800 */
[----:B------:R-:W0:Y:S01]  /*0fc0*/  LDS R8, [R8+-0x4] ;  /* 0xfffffc0008087984 */ /* 0x000e220000000800 */
[----:B-1----:R-:W1:Y:S01]  /*0fd0*/  MUFU.RCP R19, R27 ;  /* 0x0000001b00137308 */ /* 0x002e620000001000 */
[----:B0-----:R-:W-:-:S07]  /*0fe0*/  FFMA R0, -R7, R8, R0 ;  /* 0x0000000807007223 */ /* 0x001fce0000000100 */
[----:B------:R-:W0:Y:S01]  /*0ff0*/  FCHK P0, R0, R27 ;  /* 0x0000001b00007302 */ /* 0x000e220000000000 */
[----:B-1----:R-:W-:-:S04]  /*1000*/  FFMA R20, -R27, R19, 1 ;  /* 0x3f8000001b147423 */ /* 0x002fc80000000113 */
[----:B------:R-:W-:-:S04]  /*1010*/  FFMA R19, R19, R20, R19 ;  /* 0x0000001413137223 */ /* 0x000fc80000000013 */
[----:B------:R-:W-:-:S04]  /*1020*/  FFMA R20, R0, R19, RZ ;  /* 0x0000001300147223 */ /* 0x000fc800000000ff */
[----:B------:R-:W-:-:S04]  /*1030*/  FFMA R7, -R27, R20, R0 ;  /* 0x000000141b077223 */ /* 0x000fc80000000100 */
[----:B------:R-:W-:Y:S01]  /*1040*/  FFMA R7, R19, R7, R20 ;  /* 0x0000000713077223 */ /* 0x000fe20000000014 */
[----:B0-----:R-:W-:Y:S06]  /*1050*/  @!P0 BRA `(.L_x_81) ;  /* 0x00000000000c8947 */ /* 0x001fec0003800000 */
[----:B------:R-:W-:-:S07]  /*1060*/  MOV R20, 0x1080 ;  /* 0x0000108000147802 */ /* 0x000fce0000000f00 */
[----:B------:R-:W-:Y:S05]  /*1070*/  CALL.REL.NOINC `($__internal_1_$__cuda_sm3x_div_rn_noftz_f32_slowpath) ;  /* 0x0000000800ec7944 */ /* 0x000fea0003c00000 */
[----:B------:R-:W-:-:S07]  /*1080*/  IMAD.MOV.U32 R7, RZ, RZ, R0 ;  /* 0x000000ffff077224 */ /* 0x000fce00078e0000 */
.L_x_81:
[----:B------:R-:W-:Y:S05]  /*1090*/  BSYNC.RECONVERGENT B3 ;  /* 0x0000000000037941 */ /* 0x000fea0003800200 */
.L_x_80:
[----:B------:R-:W-:-:S05]  /*10a0*/  LEA R0, R5, R10, 0x2 ;  /* 0x0000000a05007211 */ /* 0x000fca00078e10ff */
[----:B------:R2:W-:Y:S01]  /*10b0*/  STS [R0+-0x4], R7 ;  /* 0xfffffc0700007388 */ /* 0x0005e20000000800 */
[----:B------:R-:W-:Y:S05]  /*10c0*/  BRA `(.L_x_78) ;  /* 0x0000000000787947 */ /* 0x000fea0003800000 */
.L_x_79:
[C---:B------:R-:W-:Y:S01]  /*10d0*/  LEA R27, R5.reuse, R16, 0x2 ;  /* 0x00000010051b7211 */ /* 0x040fe200078e10ff */
[----:B-1----:R-:W-:Y:S01]  /*10e0*/  IMAD R19, R5, 0x4, R12 ;  /* 0x0000000405137824 */ /* 0x002fe200078e020c */
[----:B------:R-:W-:Y:S01]  /*10f0*/  LEA R4, R7, R10, 0x2 ;  /* 0x0000000a07047211 */ /* 0x000fe200078e10ff */
[----:B------:R-:W-:Y:S01]  /*1100*/  IMAD.IADD R7, R6, 0x1, R5 ;  /* 0x0000000106077824 */ /* 0x000fe200078e0205 */
[C---:B------:R-:W-:Y:S01]  /*1110*/  LEA R2, R5.reuse, R18, 0x2 ;  /* 0x0000001205027211 */ /* 0x040fe200078e10ff */
[----:B------:R-:W-:Y:S01]  /*1120*/  BSSY.RECONVERGENT B3, `(.L_x_82) ;  /* 0x0000016000037945 */ /* 0x000fe20003800200 */
[----:B------:R-:W0:Y:S01]  /*1130*/  LDS R27, [R27+-0x4] ;  /* 0xfffffc001b1b7984 */ /* 0x000e220000000800 */
[----:B------:R-:W-:Y:S02]  /*1140*/  LEA R9, R5, R14, 0x2 ;  /* 0x0000000e05097211 */ /* 0x000fe400078e10ff */
[----:B------:R-:W-:Y:S01]  /*1150*/  LEA R8, R7, R10, 0x2 ;  /* 0x0000000a07087211 */ /* 0x000fe200078e10ff */
[----:B------:R-:W-:Y:S04]  /*1160*/  LDS R0, [R19+-0x4] ;  /* 0xfffffc0013007984 */ /* 0x000fe80000000800 */
        /* <DEDUP_REMOVED lines=14> */
[----:B------:R-:W-:-:S07]  /*1250*/  MOV R20, 0x1270 ;  /* 0x0000127000147802 */ /* 0x000fce0000000f00 */
[----:B------:R-:W-:Y:S05]  /*1260*/  CALL.REL.NOINC `($__internal_1_$__cuda_sm3x_div_rn_noftz_f32_slowpath) ;  /* 0x0000000800707944 */ /* 0x000fea0003c00000 */
[----:B------:R-:W-:-:S07]  /*1270*/  IMAD.MOV.U32 R2, RZ, RZ, R0 ;  /* 0x000000ffff027224 */ /* 0x000fce00078e0000 */
.L_x_83:
[----:B------:R-:W-:Y:S05]  /*1280*/  BSYNC.RECONVERGENT B3 ;  /* 0x0000000000037941 */ /* 0x000fea0003800200 */
.L_x_82:
[----:B------:R-:W-:-:S05]  /*1290*/  LEA R5, R6, R4, 0x2 ;  /* 0x0000000406057211 */ /* 0x000fca00078e10ff */
[----:B------:R0:W-:Y:S02]  /*12a0*/  STS [R5+-0x4], R2 ;  /* 0xfffffc0205007388 */ /* 0x0001e40000000800 */
.L_x_78:
[----:B------:R-:W-:Y:S05]  /*12b0*/  BSYNC.RECONVERGENT B2 ;  /* 0x0000000000027941 */ /* 0x000fea0003800200 */
.L_x_77:
[----:B------:R-:W-:Y:S01]  /*12c0*/  USHF.L.U32 UR6, UR5, 0x1, URZ ;  /* 0x0000000105067899 */ /* 0x000fe200080006ff */
[----:B------:R-:W-:Y:S01]  /*12d0*/  BAR.SYNC.DEFER_BLOCKING 0x0 ;  /* 0x0000000000007b1d */ /* 0x000fe20000010000 */
[----:B------:R-:W-:-:S04]  /*12e0*/  SHF.R.S32.HI R11, RZ, 0x2, R11 ;  /* 0x00000002ff0b7819 */ /* 0x000fc8000001140b */
[----:B------:R-:W-:Y:S01]  /*12f0*/  ISETP.GE.AND P0, PT, R17, UR6, PT ;  /* 0x0000000611007c0c */ /* 0x000fe2000bf06270 */
[----:B------:R-:W-:-:S12]  /*1300*/  BSSY.RECONVERGENT B2, `(.L_x_84) ;  /* 0x000003f000027945 */ /* 0x000fd80003800200 */
[----:B------:R-:W-:Y:S05]  /*1310*/  @P0 BRA `(.L_x_85) ;  /* 0x0000000000f40947 */ /* 0x000fea0003800000 */
[----:B------:R-:W-:-:S05]  /*1320*/  IMAD R4, R6, R17, RZ ;  /* 0x0000001106047224 */ /* 0x000fca00078e02ff */
[----:B------:R-:W-:Y:S02]  /*1330*/  ISETP.NE.AND P0, PT, R4, RZ, PT ;  /* 0x000000ff0400720c */ /* 0x000fe40003f05270 */
[----:B0-----:R-:W-:-:S11]  /*1340*/  IADD3 R5, PT, PT, R11, R4, RZ ;  /* 0x000000040b057210 */ /* 0x001fd60007ffe0ff */
[----:B------:R-:W-:Y:S05]  /*1350*/  @!P0 BRA `(.L_x_86) ;  /* 0x0000000000808947 */ /* 0x000fea0003800000 */
[----:B------:R-:W-:Y:S01]  /*1360*/  IMAD R27, R5, 0x4, R16 ;  /* 0x00000004051b7824 */ /* 0x000fe200078e0210 */
[----:B------:R-:W-:Y:S01]  /*1370*/  IADD3 R9, PT, PT, R11, R5, RZ ;  /* 0x000000050b097210 */ /* 0x000fe20007ffe0ff */
[--C-:B------:R-:W-:Y:S01]  /*1380*/  IMAD R4, R4, 0x4, R10.reuse ;  /* 0x0000000404047824 */ /* 0x100fe200078e020a */
[C---:B------:R-:W-:Y:S01]  /*1390*/  LEA R2, R5.reuse, R12, 0x2 ;  /* 0x0000000c05027211 */ /* 0x040fe200078e10ff */
[----:B------:R-:W-:Y:S01]  /*13a0*/  BSSY.RECONVERGENT B3, `(.L_x_87) ;  /* 0x0000017000037945 */ /* 0x000fe20003800200 */
[C---:B------:R-:W-:Y:S01]  /*13b0*/  LEA R6, R5.reuse, R18, 0x2 ;  /* 0x0000001205067211 */ /* 0x040fe200078e10ff */
[----:B------:R-:W0:Y:S01]  /*13c0*/  LDS R27, [R27+-0x4] ;  /* 0xfffffc001b1b7984 */ /* 0x000e220000000800 */
[----:B--2---:R-:W-:Y:S01]  /*13d0*/  LEA R7, R5, R14, 0x2 ;  /* 0x0000000e05077211 */ /* 0x004fe200078e10ff */
[----:B------:R-:W-:Y:S02]  /*13e0*/  IMAD R9, R9, 0x4, R10 ;  /* 0x0000000409097824 */ /* 0x000fe400078e020a */
[----:B------:R-:W-:Y:S04]  /*13f0*/  LDS R2, [R2+-0x4] ;  /* 0xfffffc0002027984 */ /* 0x000fe80000000800 */
[----:B------:R-:W-:Y:S04]  /*1400*/  LDS R5, [R6+-0x4] ;  /* 0xfffffc0006057984 */ /* 0x000fe80000000800 */
[----:B------:R-:W2:Y:S04]  /*1410*/  LDS R0, [R4+-0x4] ;  /* 0xfffffc0004007984 */ /* 0x000ea80000000800 */
[----:B------:R-:W-:Y:S04]  /*1420*/  LDS R7, [R7+-0x4] ;  /* 0xfffffc0007077984 */ /* 0x000fe80000000800 */
[----:B------:R-:W3:Y:S01]  /*1430*/  LDS R9, [R9+-0x4] ;  /* 0xfffffc0009097984 */ /* 0x000ee20000000800 */
[----:B0-----:R-:W0:Y:S01]  /*1440*/  MUFU.RCP R8, R27 ;  /* 0x0000001b00087308 */ /* 0x001e220000001000 */
[----:B--2---:R-:W-:Y:S01]  /*1450*/  FFMA R0, -R5, R0, R2 ;  /* 0x0000000005007223 */ /* 0x004fe20000000102 */
[----:B0-----:R-:W-:-:S03]  /*1460*/  FFMA R5, -R27, R8, 1 ;  /* 0x3f8000001b057423 */ /* 0x001fc60000000108 */
[----:B---3--:R-:W-:Y:S01]  /*1470*/  FFMA R0, -R7, R9, R0 ;  /* 0x0000000907007223 */ /* 0x008fe20000000100 */
[----:B------:R-:W-:-:S03]  /*1480*/  FFMA R5, R8, R5, R8 ;  /* 0x0000000508057223 */ /* 0x000fc60000000008 */
[----:B------:R-:W0:Y:S01]  /*1490*/  FCHK P0, R0, R27 ;  /* 0x0000001b00007302 */ /* 0x000e220000000000 */
[----:B------:R-:W-:-:S04]  /*14a0*/  FFMA R2, R0, R5, RZ ;  /* 0x0000000500027223 */ /* 0x000fc800000000ff */
[----:B------:R-:W-:-:S04]  /*14b0*/  FFMA R6, -R27, R2, R0 ;  /* 0x000000021b067223 */ /* 0x000fc80000000100 */
[----:B------:R-:W-:Y:S01]  /*14c0*/  FFMA R2, R5, R6, R2 ;  /* 0x0000000605027223 */ /* 0x000fe20000000002 */
[----:B0-----:R-:W-:Y:S06]  /*14d0*/  @!P0 BRA `(.L_x_88) ;  /* 0x00000000000c8947 */ /* 0x001fec0003800000 */
[----:B------:R-:W-:-:S07]  /*14e0*/  MOV R20, 0x1500 ;  /* 0x0000150000147802 */ /* 0x000fce0000000f00 */
[----:B-1----:R-:W-:Y:S05]  /*14f0*/  CALL.REL.NOINC `($__internal_1_$__cuda_sm3x_div_rn_noftz_f32_slowpath) ;  /* 0x0000000400cc7944 */ /* 0x002fea0003c00000 */
[----:B------:R-:W-:-:S07]  /*1500*/  MOV R2, R0 ;  /* 0x0000000000027202 */ /* 0x000fce0000000f00 */
.L_x_88:
[----:B------:R-:W-:Y:S05]  /*1510*/  BSYNC.RECONVERGENT B3 ;  /* 0x0000000000037941 */ /* 0x000fea0003800200 */
.L_x_87:
[----:B------:R-:W-:-:S04]  /*1520*/  LOP3.LUT R3, R3, 0xfffffffc, RZ, 0xc0, !PT ;  /* 0xfffffffc03037812 */ /* 0x000fc800078ec0ff */
[----:B------:R-:W-:-:S05]  /*1530*/  IADD3 R3, PT, PT, R4, R3, RZ ;  /* 0x0000000304037210 */ /* 0x000fca0007ffe0ff */
[----:B------:R4:W-:Y:S01]  /*1540*/  STS [R3+-0x4], R2 ;  /* 0xfffffc0203007388 */ /* 0x0009e20000000800 */
[----:B------:R-:W-:Y:S05]  /*1550*/  BRA `(.L_x_85) ;  /* 0x0000000000647947 */ /* 0x000fea0003800000 */
.L_x_86:
[----:B------:R-:W-:Y:S01]  /*1560*/  IMAD R27, R5, 0x4, R16 ;  /* 0x00000004051b7824 */ /* 0x000fe200078e0210 */
[----:B------:R-:W-:Y:S01]  /*1570*/  IADD3 R3, PT, PT, R11, R5, RZ ;  /* 0x000000050b037210 */ /* 0x000fe20007ffe0ff */
[C---:B------:R-:W-:Y:S01]  /*1580*/  IMAD R8, R5.reuse, 0x4, R14 ;  /* 0x0000000405087824 */ /* 0x040fe200078e020e */
[----:B------:R-:W-:Y:S01]  /*1590*/  LEA R6, R5, R12, 0x2 ;  /* 0x0000000c05067211 */ /* 0x000fe200078e10ff */
[----:B------:R-:W-:Y:S01]  /*15a0*/  BSSY.RECONVERGENT B3, `(.L_x_89) ;  /* 0x0000012000037945 */ /* 0x000fe20003800200 */
[----:B------:R-:W-:Y:S01]  /*15b0*/  LEA R9, R3, R10, 0x2 ;  /* 0x0000000a03097211 */ /* 0x000fe200078e10ff */
[----:B------:R-:W0:Y:S04]  /*15c0*/  LDS R27, [R27+-0x4] ;  /* 0xfffffc001b1b7984 */ /* 0x000e280000000800 */
[----:B--2---:R-:W-:Y:S04]  /*15d0*/  LDS R0, [R6+-0x4] ;  /* 0xfffffc0006007984 */ /* 0x004fe80000000800 */
[----:B------:R-:W-:Y:S04]  /*15e0*/  LDS R3, [R8+-0x4] ;  /* 0xfffffc0008037984 */ /* 0x000fe80000000800 */
[----:B------:R-:W2:Y:S01]  /*15f0*/  LDS R2, [R9+-0x4] ;  /* 0xfffffc0009027984 */ /* 0x000ea20000000800 */
[----:B0-----:R-:W0:Y:S01]  /*1600*/  MUFU.RCP R4, R27 ;  /* 0x0000001b00047308 */ /* 0x001e220000001000 */
[----:B--2---:R-:W-:-:S07]  /*1610*/  FFMA R0, -R3, R2, R0 ;  /* 0x0000000203007223 */ /* 0x004fce0000000100 */
[----:B------:R-:W2:Y:S01]  /*1620*/  FCHK P0, R0, R27 ;  /* 0x0000001b00007302 */ /* 0x000ea20000000000 */
[----:B0-----:R-:W-:-:S04]  /*1630*/  FFMA R7, -R27, R4, 1 ;  /* 0x3f8000001b077423 */ /* 0x001fc80000000104 */
[----:B------:R-:W-:-:S04]  /*1640*/  FFMA R7, R4, R7, R4 ;  /* 0x0000000704077223 */ /* 0x000fc80000000004 */
[----:B------:R-:W-:-:S04]  /*1650*/  FFMA R2, R0, R7, RZ ;  /* 0x0000000700027223 */ /* 0x000fc800000000ff */
[----:B------:R-:W-:-:S04]  /*1660*/  FFMA R3, -R27, R2, R0 ;  /* 0x000000021b037223 */ /* 0x000fc80000000100 */
[----:B------:R-:W-:Y:S01]  /*1670*/  FFMA R2, R7, R3, R2 ;  /* 0x0000000307027223 */ /* 0x000fe20000000002 */
[----:B--2---:R-:W-:Y:S06]  /*1680*/  @!P0 BRA `(.L_x_90) ;  /* 0x00000000000c8947 */ /* 0x004fec0003800000 */
[----:B------:R-:W-:-:S07]  /*1690*/  MOV R20, 0x16b0 ;  /* 0x000016b000147802 */ /* 0x000fce0000000f00 */
[----:B-1----:R-:W-:Y:S05]  /*16a0*/  CALL.REL.NOINC `($__internal_1_$__cuda_sm3x_div_rn_noftz_f32_slowpath) ;  /* 0x0000000400607944 */ /* 0x002fea0003c00000 */
[----:B------:R-:W-:-:S07]  /*16b0*/  MOV R2, R0 ;  /* 0x0000000000027202 */ /* 0x000fce0000000f00 */
.L_x_90:
[----:B------:R-:W-:Y:S05]  /*16c0*/  BSYNC.RECONVERGENT B3 ;  /* 0x0000000000037941 */ /* 0x000fea0003800200 */
.L_x_89:
[----:B------:R-:W-:-:S05]  /*16d0*/  IMAD R5, R5, 0x4, R10 ;  /* 0x0000000405057824 */ /* 0x000fca00078e020a */
[----:B------:R3:W-:Y:S02]  /*16e0*/  STS [R5+-0x4], R2 ;  /* 0xfffffc0205007388 */ /* 0x0007e40000000800 */
.L_x_85:
[----:B------:R-:W-:Y:S05]  /*16f0*/  BSYNC.RECONVERGENT B2 ;  /* 0x0000000000027941 */ /* 0x000fea0003800200 */
.L_x_84:
[----:B------:R-:W-:Y:S01]  /*1700*/  USHF.L.U32 UR5, UR5, 0x2, URZ ;  /* 0x0000000205057899 */ /* 0x000fe200080006ff */
[----:B------:R-:W-:Y:S11]  /*1710*/  BRA.U UP0, `(.L_x_91) ;  /* 0xfffffff500d47547 */ /* 0x000ff6000b83ffff */
.L_x_76:
        /* <DEDUP_REMOVED lines=8> */
[----:B0--3--:R-:W-:Y:S01]  /*17a0*/  IMAD R5, R17, R11, RZ ;  /* 0x0000000b11057224 */ /* 0x009fe200078e02ff */
[----:B------:R-:W-:-:S04]  /*17b0*/  SHF.R.S32.HI R4, RZ, 0x1, R11 ;  /* 0x00000001ff047819 */ /* 0x000fc8000001140b */
[----:B------:R-:W-:Y:S02]  /*17c0*/  ISETP.NE.AND P0, PT, R5, RZ, PT ;  /* 0x000000ff0500720c */ /* 0x000fe40003f05270 */
[----:B--2-4-:R-:W-:-:S11]  /*17d0*/  IADD3 R3, PT, PT, R4, R5, RZ ;  /* 0x0000000504037210 */ /* 0x014fd60007ffe0ff */
[----:B------:R-:W-:Y:S05]  /*17e0*/  @!P0 BRA `(.L_x_93) ;  /* 0x00000000007c8947 */ /* 0x000fea0003800000 */
[C---:B------:R-:W-:Y:S01]  /*17f0*/  LEA R27, R3.reuse, R16, 0x2 ;  /* 0x00000010031b7211 */ /* 0x040fe200078e10ff */
[----:B------:R-:W-:Y:S01]  /*1800*/  IMAD.IADD R7, R4, 0x1, R3 ;  /* 0x0000000104077824 */ /* 0x000fe200078e0203 */
[C---:B------:R-:W-:Y:S01]  /*1810*/  LEA R18, R3.reuse, R18, 0x2 ;  /* 0x0000001203127211 */ /* 0x040fe200078e10ff */
[----:B-1----:R-:W-:Y:S01]  /*1820*/  IMAD R12, R3, 0x4, R12 ;  /* 0x00000004030c7824 */ /* 0x002fe200078e020c */
[-C--:B------:R-:W-:Y:S01]  /*1830*/  LEA R5, R5, R10.reuse, 0x2 ;  /* 0x0000000a05057211 */ /* 0x080fe200078e10ff */
        /* <DEDUP_REMOVED lines=22> */
.L_x_95:
[----:B------:R-:W-:Y:S05]  /*19a0*/  BSYNC.RECONVERGENT B3 ;  /* 0x0000000000037941 */ /* 0x000fea0003800200 */
.L_x_94:
[----:B------:R-:W-:-:S05]  /*19b0*/  LEA R4, R4, R5, 0x2 ;  /* 0x0000000504047211 */ /* 0x000fca00078e10ff */
[----:B------:R0:W-:Y:S01]  /*19c0*/  STS [R4+-0x4], R3 ;  /* 0xfffffc0304007388 */ /* 0x0001e20000000800 */
[----:B------:R-:W-:Y:S05]  /*19d0*/  BRA `(.L_x_92) ;  /* 0x0000000000647947 */ /* 0x000fea0003800000 */
.L_x_93:
[C---:B------:R-:W-:Y:S01]  /*19e0*/  LEA R27, R3.reuse, R16, 0x2 ;  /* 0x00000010031b7211 */ /* 0x040fe200078e10ff */
[----:B------:R-:W-:Y:S01]  /*19f0*/  IMAD.IADD R7, R4, 0x1, R3 ;  /* 0x0000000104077824 */ /* 0x000fe200078e0203 */
[C---:B------:R-:W-:Y:S01]  /*1a00*/  LEA R5, R3.reuse, R14, 0x2 ;  /* 0x0000000e03057211 */ /* 0x040fe200078e10ff */
[----:B------:R-:W-:Y:S01]  /*1a10*/  BSSY.RECONVERGENT B3, `(.L_x_96) ;  /* 0x0000013000037945 */ /* 0x000fe20003800200 */
[----:B-1----:R-:W-:Y:S01]  /*1a20*/  LEA R12, R3, R12, 0x2 ;  /* 0x0000000c030c7211 */ /* 0x002fe200078e10ff */
[----:B------:R-:W-:Y:S01]  /*1a30*/  IMAD R6, R7, 0x4, R10 ;  /* 0x0000000407067824 */ /* 0x000fe200078e020a */
[----:B------:R-:W0:Y:S04]  /*1a40*/  LDS R27, [R27+-0x4] ;  /* 0xfffffc001b1b7984 */ /* 0x000e280000000800 */
        /* <DEDUP_REMOVED lines=15> */
.L_x_97:
[----:B------:R-:W-:Y:S05]  /*1b40*/  BSYNC.RECONVERGENT B3 ;  /* 0x0000000000037941 */ /* 0x000fea0003800200 */
.L_x_96:
[----:B------:R-:W-:-:S05]  /*1b50*/  LEA R3, R3, R10, 0x2 ;  /* 0x0000000a03037211 */ /* 0x000fca00078e10ff */
[----:B------:R0:W-:Y:S02]  /*1b60*/  STS [R3+-0x4], R2 ;  /* 0xfffffc0203007388 */ /* 0x0001e40000000800 */
.L_x_92:
[----:B------:R-:W-:Y:S05]  /*1b70*/  BSYNC.RECONVERGENT B2 ;  /* 0x0000000000027941 */ /* 0x000fea0003800200 */
.L_x_75:
[----:B------:R-:W-:Y:S01]  /*1b80*/  BAR.SYNC.DEFER_BLOCKING 0x0 ;  /* 0x0000000000007b1d */ /* 0x000fe20000010000 */
[----:B------:R-:W-:-:S05]  /*1b90*/  IMAD R10, R17, 0x4, R10 ;  /* 0x00000004110a7824 */ /* 0x000fca00078e020a */
[----:B0-2---:R-:W-:Y:S02]  /*1ba0*/  LEA R0, R13, R10, 0x2 ;  /* 0x0000000a0d007211 */ /* 0x005fe400078e10ff */
[----:B---34-:R-:W0:Y:S01]  /*1bb0*/  LDC.64 R2, c[0x0][0x3a0] ;  /* 0x0000e800ff027b82 */ /* 0x018e220000000a00 */
[----:B------:R-:W2:Y:S04]  /*1bc0*/  LDS R7, [R10] ;  /* 0x000000000a077984 */ /* 0x000ea80000000800 */
[----:B------:R-:W3:Y:S01]  /*1bd0*/  LDS R9, [R0] ;  /* 0x0000000000097984 */ /* 0x000ee20000000800 */
[----:B0-----:R-:W-:-:S04]  /*1be0*/  IMAD.WIDE R2, R15, 0x4, R2 ;  /* 0x000000040f027825 */ /* 0x001fc800078e0202 */
[----:B------:R-:W-:Y:S01]  /*1bf0*/  IMAD.WIDE R4, R13, 0x4, R2 ;  /* 0x000000040d047825 */ /* 0x000fe200078e0202 */
[----:B--2---:R-:W-:Y:S04]  /*1c00*/  STG.E desc[UR8][R2.64], R7 ;  /* 0x0000000702007986 */ /* 0x004fe8000c101908 */
[----:B---3--:R-:W-:Y:S01]  /*1c10*/  STG.E desc[UR8][R4.64], R9 ;  /* 0x0000000904007986 */ /* 0x008fe2000c101908 */
[----:B------:R-:W-:Y:S05]  /*1c20*/  EXIT ;  /* 0x000000000000794d */ /* 0x000fea0003800000 */
        .weak           $__internal_1_$__cuda_sm3x_div_rn_noftz_f32_slowpath
        .type           $__internal_1_$__cuda_sm3x_div_rn_noftz_f32_slowpath,@function
        .size           $__internal_1_$__cuda_sm3x_div_rn_noftz_f32_slowpath,(.L_x_111 - $__internal_1_$__cuda_sm3x_div_rn_noftz_f32_slowpath)
$__internal_1_$__cuda_sm3x_div_rn_noftz_f32_slowpath:
        /* <DEDUP_REMOVED lines=9> */
[----:B------:R-:W-:Y:S01]  /*1cc0*/  @!P0 MOV R19, RZ ;  /* 0x000000ff00138202 */ /* 0x000fe20000000f00 */
        /* <DEDUP_REMOVED lines=22> */
[----:B------:R-:W-:Y:S02]  /*1e30*/  @!P1 FFMA R27, R27, 1.84467440737095516160e+19, RZ ;  /* 0x5f8000001b1b9823 */ /* 0x000fe400000000ff */
[----:B------:R-:W-:-:S07]  /*1e40*/  @!P1 IADD3 R19, PT, PT, R19, 0x40, RZ ;  /* 0x0000004013139810 */ /* 0x000fce0007ffe0ff */
.L_x_99:
[----:B------:R-:W-:Y:S01]  /*1e50*/  LEA R28, R2, 0xc0800000, 0x17 ;  /* 0xc0800000021c7811 */ /* 0x000fe200078eb8ff */
[----:B------:R-:W-:Y:S01]  /*1e60*/  VIADD R23, R23, 0xffffff81 ;  /* 0xffffff8117177836 */ /* 0x000fe20000000000 */
[----:B------:R-:W-:Y:S02]  /*1e70*/  BSSY.RECONVERGENT B1, `(.L_x_104) ;  /* 0x0000035000017945 */ /* 0x000fe40003800200 */
[----:B------:R-:W-:Y:S01]  /*1e80*/  IADD3 R28, PT, PT, -R28, R27, RZ ;  /* 0x0000001b1c1c7210 */ /* 0x000fe20007ffe1ff */
[----:B------:R-:W-:-:S03]  /*1e90*/  IMAD R0, R23, -0x800000, R0 ;  /* 0xff80000017007824 */ /* 0x000fc600078e0200 */
[----:B------:R-:W0:Y:S01]  /*1ea0*/  MUFU.RCP R22, R28 ;  /* 0x0000001c00167308 */ /* 0x000e220000001000 */
[----:B------:R-:W-:-:S04]  /*1eb0*/  FADD.FTZ R21, -R28, -RZ ;  /* 0x800000ff1c157221 */ /* 0x000fc80000010100 */
[----:B0-----:R-:W-:-:S04]  /*1ec0*/  FFMA R27, R22, R21, 1 ;  /* 0x3f800000161b7423 */ /* 0x001fc80000000015 */
[----:B------:R-:W-:-:S04]  /*1ed0*/  FFMA R27, R22, R27, R22 ;  /* 0x0000001b161b7223 */ /* 0x000fc80000000016 */
[----:B------:R-:W-:-:S04]  /*1ee0*/  FFMA R22, R0, R27, RZ ;  /* 0x0000001b00167223 */ /* 0x000fc800000000ff */
[----:B------:R-:W-:-:S04]  /*1ef0*/  FFMA R24, R21, R22, R0 ;  /* 0x0000001615187223 */ /* 0x000fc80000000000 */
[----:B------:R-:W-:Y:S01]  /*1f00*/  FFMA R24, R27, R24, R22 ;  /* 0x000000181b187223 */ /* 0x000fe20000000016 */
[----:B------:R-:W-:-:S03]  /*1f10*/  IADD3 R22, PT, PT, R23, 0x7f, -R2 ;  /* 0x0000007f17167810 */ /* 0x000fc60007ffe802 */
[----:B------:R-:W-:Y:S01]  /*1f20*/  FFMA R21, R21, R24, R0 ;  /* 0x0000001815157223 */ /* 0x000fe20000000000 */
[----:B------:R-:W-:-:S03]  /*1f30*/  IADD3 R19, PT, PT, R22, R19, RZ ;  /* 0x0000001316137210 */ /* 0x000fc60007ffe0ff */
[----:B------:R-:W-:-:S05]  /*1f40*/  FFMA R0, R27, R21, R24 ;  /* 0x000000151b007223 */ /* 0x000fca0000000018 */
[----:B------:R-:W-:-:S04]  /*1f50*/  SHF.R.U32.HI R2, RZ, 0x17, R0 ;  /* 0x00000017ff027819 */ /* 0x000fc80000011600 */
[----:B------:R-:W-:-:S04]  /*1f60*/  LOP3.LUT R2, R2, 0xff, RZ, 0xc0, !PT ;  /* 0x000000ff02027812 */ /* 0x000fc800078ec0ff */
[----:B------:R-:W-:-:S05]  /*1f70*/  IADD3 R2, PT, PT, R2, R19, RZ ;  /* 0x0000001302027210 */ /* 0x000fca0007ffe0ff */
[----:B------:R-:W-:-:S05]  /*1f80*/  VIADD R22, R2, 0xffffffff ;  /* 0xffffffff02167836 */ /* 0x000fca0000000000 */
        /* <DEDUP_REMOVED lines=9> */
[CCC-:B------:R-:W-:Y:S01]  /*2020*/  FFMA.RZ R19, R27.reuse, R21.reuse, R24.reuse ;  /* 0x000000151b137223 */ /* 0x1c0fe2000000c018 */
[CCC-:B------:R-:W-:Y:S01]  /*2030*/  FFMA.RP R22, R27.reuse, R21.reuse, R24.reuse ;  /* 0x000000151b167223 */ /* 0x1c0fe20000008018 */
[----:B------:R-:W-:Y:S01]  /*2040*/  FFMA.RM R27, R27, R21, R24 ;  /* 0x000000151b1b7223 */ /* 0x000fe20000004018 */
[C---:B------:R-:W-:Y:S02]  /*2050*/  IADD3 R21, PT, PT, R2.reuse, 0x20, RZ ;  /* 0x0000002002157810 */ /* 0x040fe40007ffe0ff */
[----:B------:R-:W-:Y:S02]  /*2060*/  LOP3.LUT R19, R19, 0x7fffff, RZ, 0xc0, !PT ;  /* 0x007fffff13137812 */ /* 0x000fe400078ec0ff */
[C---:B------:R-:W-:Y:S02]  /*2070*/  ISETP.NE.AND P2, PT, R2.reuse, RZ, PT ;  /* 0x000000ff0200720c */ /* 0x040fe40003f45270 */
[----:B------:R-:W-:Y:S02]  /*2080*/  LOP3.LUT R24, R19, 0x800000, RZ, 0xfc, !PT ;  /* 0x0080000013187812 */ /* 0x000fe400078efcff */
[----:B------:R-:W-:-:S02]  /*2090*/  ISETP.NE.AND P1, PT, R2, RZ, PT ;  /* 0x000000ff0200720c */ /* 0x000fc40003f25270 */
        /* <DEDUP_REMOVED lines=14> */
.L_x_106:
[----:B------:R-:W-:-:S04]  /*2180*/  LOP3.LUT R0, R0, 0x80000000, RZ, 0xc0, !PT ;  /* 0x8000000000007812 */ /* 0x000fc800078ec0ff */
[----:B------:R-:W-:Y:S01]  /*2190*/  LOP3.LUT R0, R0, 0x7f800000, RZ, 0xfc, !PT ;  /* 0x7f80000000007812 */ /* 0x000fe200078efcff */
[----:B------:R-:W-:Y:S06]  /*21a0*/  BRA `(.L_x_107) ;  /* 0x0000000000047947 */ /* 0x000fec0003800000 */
.L_x_105:
[----:B------:R-:W-:-:S07]  /*21b0*/  LEA R0, R19, R0, 0x17 ;  /* 0x0000000013007211 */ /* 0x000fce00078eb8ff */
.L_x_107:
[----:B------:R-:W-:Y:S05]  /*21c0*/  BSYNC.RECONVERGENT B1 ;  /* 0x0000000000017941 */ /* 0x000fea0003800200 */
.L_x_104:
[----:B------:R-:W-:Y:S05]  /*21d0*/  BRA `(.L_x_108) ;  /* 0x0000000000207947 */ /* 0x000fea0003800000 */
.L_x_103:
[----:B------:R-:W-:-:S04]  /*21e0*/  LOP3.LUT R0, R27, 0x80000000, R0, 0x48, !PT ;  /* 0x800000001b007812 */ /* 0x000fc800078e4800 */
[----:B------:R-:W-:Y:S01]  /*21f0*/  LOP3.LUT R0, R0, 0x7f800000, RZ, 0xfc, !PT ;  /* 0x7f80000000007812 */ /* 0x000fe200078efcff */
[----:B------:R-:W-:Y:S06]  /*2200*/  BRA `(.L_x_108) ;  /* 0x0000000000147947 */ /* 0x000fec0003800000 */
.L_x_102:
[----:B------:R-:W-:Y:S01]  /*2210*/  LOP3.LUT R0, R27, 0x80000000, R0, 0x48, !PT ;  /* 0x800000001b007812 */ /* 0x000fe200078e4800 */
[----:B------:R-:W-:Y:S06]  /*2220*/  BRA `(.L_x_108) ;  /* 0x00000000000c7947 */ /* 0x000fec0003800000 */
.L_x_101:
[----:B------:R-:W0:Y:S01]  /*2230*/  MUFU.RSQ R0, -QNAN ;  /* 0xffc0000000007908 */ /* 0x000e220000001400 */
[----:B------:R-:W-:Y:S05]  /*2240*/  BRA `(.L_x_108) ;  /* 0x0000000000047947 */ /* 0x000fea0003800000 */
.L_x_100:
[----:B------:R-:W-:-:S07]  /*2250*/  FADD.FTZ R0, R0, R27 ;  /* 0x0000001b00007221 */ /* 0x000fce0000010000 */
.L_x_108:
[----:B------:R-:W-:Y:S05]  /*2260*/  BSYNC.RECONVERGENT B0 ;  /* 0x0000000000007941 */ /* 0x000fea0003800200 */
.L_x_98:
[----:B------:R-:W-:-:S04]  /*2270*/  HFMA2 R21, -RZ, RZ, 0, 0 ;  /* 0x00000000ff157431 */ /* 0x000fc800000001ff */
[----:B0-----:R-:W-:Y:S05]  /*2280*/  RET.REL.NODEC R20 `(_Z27cyclic_small_systems_kernelPKfS0_S0_S0_Pfiii) ;  /* 0xffffffdc145c7950 */ /* 0x001fea0003c3ffff */
.L_x_109:
        /* <DEDUP_REMOVED lines=15> */
.L_x_111:


//--------------------- .nv.shared._Z25cyclic_branch_free_kernelPKfS0_S0_S0_Pfiii --------------------------
	.section	.nv.shared._Z25cyclic_branch_free_kernelPKfS0_S0_S0_Pfiii,"aw",@nobits
	.sectionflags	@""
	.align	16
	.zero		1024


//--------------------- .nv.shared.reserved.0     --------------------------
	.section	.nv.shared.reserved.0,"aw",@nobits
	.weak		__nv_reservedSMEM_offset_0_alias
	.size		__nv_reservedSMEM_offset_0_alias, 0, 64
	.other		__nv_reservedSMEM_offset_0_alias,@"STO_CUDA_RESERVED_SHARED STV_DEFAULT"
__nv_reservedSMEM_offset_0_alias:
	.zero		0
	.zero		64


//--------------------- .nv.shared._Z27cyclic_small_systems_kernelPKfS0_S0_S0_Pfiii --------------------------
	.section	.nv.shared._Z27cyclic_small_systems_kernelPKfS0_S0_S0_Pfiii,"aw",@nobits
	.sectionflags	@""
	.align	16
	.zero		1024


//--------------------- .nv.constant0._Z25cyclic_branch_free_kernelPKfS0_S0_S0_Pfiii --------------------------
	.section	.nv.constant0._Z25cyclic_branch_free_kernelPKfS0_S0_S0_Pfiii,"a",@progbits
	.sectionflags	@""
	.align	4
.nv.constant0._Z25cyclic_branch_free_kernelPKfS0_S0_S0_Pfiii:
	.zero		948


//--------------------- .nv.constant0._Z27cyclic_small_systems_kernelPKfS0_S0_S0_Pfiii --------------------------
	.section	.nv.constant0._Z27cyclic_small_systems_kernelPKfS0_S0_S0_Pfiii,"a",@progbits
	.sectionflags	@""
	.align	4
.nv.constant0._Z27cyclic_small_systems_kernelPKfS0_S0_S0_Pfiii:
	.zero		948


//--------------------- SYMBOLS --------------------------

	.type		.nv.reservedSmem.offset0,@object
	.size		.nv.reservedSmem.offset0,0x4
	.type		.nv.reservedSmem.cap,@object
	.size		.nv.reservedSmem.cap,0x4
